//
// Generated by NVIDIA NVVM Compiler
//
// Compiler Build ID: CL-36424714
// Cuda compilation tools, release 13.0, V13.0.88
// Based on NVVM 20.0.0
//

.version 9.0
.target sm_100
.address_size 64

	// .globl	_ZN3cub18CUB_300001_SM_10006detail11EmptyKernelIvEEvv
.extern .func  (.param .b32 func_retval0) vprintf
(
	.param .b64 vprintf_param_0,
	.param .b64 vprintf_param_1
)
;
.global .align 1 .b8 _ZN30_INTERNAL_dda5c0d1_4_k_cu_main4cuda3std3__45__cpo5beginE[1];
.global .align 1 .b8 _ZN30_INTERNAL_dda5c0d1_4_k_cu_main4cuda3std3__45__cpo3endE[1];
.global .align 1 .b8 _ZN30_INTERNAL_dda5c0d1_4_k_cu_main4cuda3std3__45__cpo6cbeginE[1];
.global .align 1 .b8 _ZN30_INTERNAL_dda5c0d1_4_k_cu_main4cuda3std3__45__cpo4cendE[1];
.global .align 1 .b8 _ZN30_INTERNAL_dda5c0d1_4_k_cu_main4cuda3std3__45__cpo6rbeginE[1];
.global .align 1 .b8 _ZN30_INTERNAL_dda5c0d1_4_k_cu_main4cuda3std3__45__cpo4rendE[1];
.global .align 1 .b8 _ZN30_INTERNAL_dda5c0d1_4_k_cu_main4cuda3std3__45__cpo7crbeginE[1];
.global .align 1 .b8 _ZN30_INTERNAL_dda5c0d1_4_k_cu_main4cuda3std3__45__cpo5crendE[1];
.global .align 1 .b8 _ZN30_INTERNAL_dda5c0d1_4_k_cu_main4cuda3std3__432_GLOBAL__N__dda5c0d1_4_k_cu_main6ignoreE[1];
.global .align 1 .b8 _ZN30_INTERNAL_dda5c0d1_4_k_cu_main4cuda3std3__419piecewise_constructE[1];
.global .align 1 .b8 _ZN30_INTERNAL_dda5c0d1_4_k_cu_main4cuda3std3__48in_placeE[1];
.global .align 1 .b8 _ZN30_INTERNAL_dda5c0d1_4_k_cu_main4cuda3std3__420unreachable_sentinelE[1];
.global .align 1 .b8 _ZN30_INTERNAL_dda5c0d1_4_k_cu_main4cuda3std3__47nulloptE[1];
.global .align 1 .b8 _ZN30_INTERNAL_dda5c0d1_4_k_cu_main4cuda3std3__48unexpectE[1];
.global .align 1 .b8 _ZN30_INTERNAL_dda5c0d1_4_k_cu_main4cuda3std6ranges3__45__cpo4swapE[1];
.global .align 1 .b8 _ZN30_INTERNAL_dda5c0d1_4_k_cu_main4cuda3std6ranges3__45__cpo9iter_moveE[1];
.global .align 1 .b8 _ZN30_INTERNAL_dda5c0d1_4_k_cu_main4cuda3std6ranges3__45__cpo5beginE[1];
.global .align 1 .b8 _ZN30_INTERNAL_dda5c0d1_4_k_cu_main4cuda3std6ranges3__45__cpo3endE[1];
.global .align 1 .b8 _ZN30_INTERNAL_dda5c0d1_4_k_cu_main4cuda3std6ranges3__45__cpo6cbeginE[1];
.global .align 1 .b8 _ZN30_INTERNAL_dda5c0d1_4_k_cu_main4cuda3std6ranges3__45__cpo4cendE[1];
.global .align 1 .b8 _ZN30_INTERNAL_dda5c0d1_4_k_cu_main4cuda3std6ranges3__45__cpo7advanceE[1];
.global .align 1 .b8 _ZN30_INTERNAL_dda5c0d1_4_k_cu_main4cuda3std6ranges3__45__cpo9iter_swapE[1];
.global .align 1 .b8 _ZN30_INTERNAL_dda5c0d1_4_k_cu_main4cuda3std6ranges3__45__cpo4nextE[1];
.global .align 1 .b8 _ZN30_INTERNAL_dda5c0d1_4_k_cu_main4cuda3std6ranges3__45__cpo4prevE[1];
.global .align 1 .b8 _ZN30_INTERNAL_dda5c0d1_4_k_cu_main4cuda3std6ranges3__45__cpo4dataE[1];
.global .align 1 .b8 _ZN30_INTERNAL_dda5c0d1_4_k_cu_main4cuda3std6ranges3__45__cpo5cdataE[1];
.global .align 1 .b8 _ZN30_INTERNAL_dda5c0d1_4_k_cu_main4cuda3std6ranges3__45__cpo4sizeE[1];
.global .align 1 .b8 _ZN30_INTERNAL_dda5c0d1_4_k_cu_main4cuda3std6ranges3__45__cpo5ssizeE[1];
.global .align 1 .b8 _ZN30_INTERNAL_dda5c0d1_4_k_cu_main4cuda3std6ranges3__45__cpo8distanceE[1];
.global .align 1 .b8 _ZN30_INTERNAL_dda5c0d1_4_k_cu_main6thrust24THRUST_300001_SM_1000_NS8cuda_cub3parE[1];
.global .align 1 .b8 _ZN30_INTERNAL_dda5c0d1_4_k_cu_main6thrust24THRUST_300001_SM_1000_NS8cuda_cub10par_nosyncE[1];
.global .align 1 .b8 _ZN30_INTERNAL_dda5c0d1_4_k_cu_main6thrust24THRUST_300001_SM_1000_NS6system6detail10sequential3seqE[1];
.global .align 1 .b8 _ZN30_INTERNAL_dda5c0d1_4_k_cu_main6thrust24THRUST_300001_SM_1000_NS6system3cpp3parE[1];
.global .align 1 .b8 _ZN30_INTERNAL_dda5c0d1_4_k_cu_main6thrust24THRUST_300001_SM_1000_NS12placeholders2_1E[1];
.global .align 1 .b8 _ZN30_INTERNAL_dda5c0d1_4_k_cu_main6thrust24THRUST_300001_SM_1000_NS12placeholders2_2E[1];
.global .align 1 .b8 _ZN30_INTERNAL_dda5c0d1_4_k_cu_main6thrust24THRUST_300001_SM_1000_NS12placeholders2_3E[1];
.global .align 1 .b8 _ZN30_INTERNAL_dda5c0d1_4_k_cu_main6thrust24THRUST_300001_SM_1000_NS12placeholders2_4E[1];
.global .align 1 .b8 _ZN30_INTERNAL_dda5c0d1_4_k_cu_main6thrust24THRUST_300001_SM_1000_NS12placeholders2_5E[1];
.global .align 1 .b8 _ZN30_INTERNAL_dda5c0d1_4_k_cu_main6thrust24THRUST_300001_SM_1000_NS12placeholders2_6E[1];
.global .align 1 .b8 _ZN30_INTERNAL_dda5c0d1_4_k_cu_main6thrust24THRUST_300001_SM_1000_NS12placeholders2_7E[1];
.global .align 1 .b8 _ZN30_INTERNAL_dda5c0d1_4_k_cu_main6thrust24THRUST_300001_SM_1000_NS12placeholders2_8E[1];
.global .align 1 .b8 _ZN30_INTERNAL_dda5c0d1_4_k_cu_main6thrust24THRUST_300001_SM_1000_NS12placeholders2_9E[1];
.global .align 1 .b8 _ZN30_INTERNAL_dda5c0d1_4_k_cu_main6thrust24THRUST_300001_SM_1000_NS12placeholders3_10E[1];
.global .align 1 .b8 _ZN30_INTERNAL_dda5c0d1_4_k_cu_main6thrust24THRUST_300001_SM_1000_NS3seqE[1];
.global .align 1 .b8 _ZN30_INTERNAL_dda5c0d1_4_k_cu_main6thrust24THRUST_300001_SM_1000_NS6deviceE[1];
.global .align 1 .b8 $str[4] = {37, 100, 10};
.global .align 1 .b8 $str$1[4] = {37, 102, 10};

.visible .entry _ZN3cub18CUB_300001_SM_10006detail11EmptyKernelIvEEvv()
{


	ret;

}
.entry _ZN3cub18CUB_300001_SM_10006detail8for_each13static_kernelINS2_12policy_hub_t12policy_500_tElNS2_12op_wrapper_tIlN32_GLOBAL__N__dda5c0d1_4_k_cu_main14printf_functorIiEEN6thrust24THRUST_300001_SM_1000_NS6detail15normal_iteratorINSB_10device_ptrIiEEEEEEEEvT0_T1_(
	.param .u64 _ZN3cub18CUB_300001_SM_10006detail8for_each13static_kernelINS2_12policy_hub_t12policy_500_tElNS2_12op_wrapper_tIlN32_GLOBAL__N__dda5c0d1_4_k_cu_main14printf_functorIiEEN6thrust24THRUST_300001_SM_1000_NS6detail15normal_iteratorINSB_10device_ptrIiEEEEEEEEvT0_T1__param_0,
	.param .align 8 .b8 _ZN3cub18CUB_300001_SM_10006detail8for_each13static_kernelINS2_12policy_hub_t12policy_500_tElNS2_12op_wrapper_tIlN32_GLOBAL__N__dda5c0d1_4_k_cu_main14printf_functorIiEEN6thrust24THRUST_300001_SM_1000_NS6detail15normal_iteratorINSB_10device_ptrIiEEEEEEEEvT0_T1__param_1[16]
)
.maxntid 256
{
	.local .align 8 .b8 	__local_depot1[16];
	.reg .b64 	%SP;
	.reg .b64 	%SPL;
	.reg .pred 	%p<4>;
	.reg .b16 	%rs<9>;
	.reg .b32 	%r<27>;
	.reg .b64 	%rd<29>;

	mov.u64 	%SPL, __local_depot1;
	cvta.local.u64 	%SP, %SPL;
	ld.param.u64 	%rd6, [_ZN3cub18CUB_300001_SM_10006detail8for_each13static_kernelINS2_12policy_hub_t12policy_500_tElNS2_12op_wrapper_tIlN32_GLOBAL__N__dda5c0d1_4_k_cu_main14printf_functorIiEEN6thrust24THRUST_300001_SM_1000_NS6detail15normal_iteratorINSB_10device_ptrIiEEEEEEEEvT0_T1__param_1];
	ld.param.u64 	%rd7, [_ZN3cub18CUB_300001_SM_10006detail8for_each13static_kernelINS2_12policy_hub_t12policy_500_tElNS2_12op_wrapper_tIlN32_GLOBAL__N__dda5c0d1_4_k_cu_main14printf_functorIiEEN6thrust24THRUST_300001_SM_1000_NS6detail15normal_iteratorINSB_10device_ptrIiEEEEEEEEvT0_T1__param_0];
	add.u64 	%rd8, %SP, 0;
	add.u64 	%rd1, %SPL, 0;
	mov.u32 	%r12, %ctaid.x;
	mul.wide.u32 	%rd2, %r12, 512;
	sub.s64 	%rd3, %rd7, %rd2;
	setp.lt.s64 	%p1, %rd3, 512;
	@%p1 bra 	$L__BB1_2;
	add.u64 	%rd20, %SP, 8;
	add.u64 	%rd21, %SPL, 8;
	mov.u32 	%r20, %tid.x;
	cvta.to.global.u64 	%rd22, %rd6;
	cvt.u64.u32 	%rd23, %r20;
	add.s64 	%rd24, %rd2, %rd23;
	shl.b64 	%rd25, %rd24, 2;
	add.s64 	%rd26, %rd22, %rd25;
	ld.global.u32 	%r21, [%rd26];
	st.local.u32 	[%rd21], %r21;
	mov.u64 	%rd27, $str;
	cvta.global.u64 	%rd28, %rd27;
	{ // callseq 2, 0
	.param .b64 param0;
	st.param.b64 	[param0], %rd28;
	.param .b64 param1;
	st.param.b64 	[param1], %rd20;
	.param .b32 retval0;
	call.uni (retval0), 
	vprintf, 
	(
	param0, 
	param1
	);
	ld.param.b32 	%r22, [retval0];
	} // callseq 2
	ld.global.u32 	%r24, [%rd26+1024];
	st.local.u32 	[%rd21], %r24;
	{ // callseq 3, 0
	.param .b64 param0;
	st.param.b64 	[param0], %rd28;
	.param .b64 param1;
	st.param.b64 	[param1], %rd20;
	.param .b32 retval0;
	call.uni (retval0), 
	vprintf, 
	(
	param0, 
	param1
	);
	ld.param.b32 	%r25, [retval0];
	} // callseq 3
	bra.uni 	$L__BB1_6;
$L__BB1_2:
	cvta.to.global.u64 	%rd9, %rd6;
	mov.u32 	%r1, %tid.x;
	cvt.s64.s32 	%rd4, %rd3;
	cvt.u64.u32 	%rd10, %r1;
	setp.le.s64 	%p2, %rd4, %rd10;
	add.s64 	%rd11, %rd2, %rd10;
	shl.b64 	%rd12, %rd11, 2;
	add.s64 	%rd5, %rd9, %rd12;
	@%p2 bra 	$L__BB1_4;
	ld.global.u32 	%r13, [%rd5];
	st.local.u32 	[%rd1], %r13;
	mov.u64 	%rd13, $str;
	cvta.global.u64 	%rd14, %rd13;
	{ // callseq 0, 0
	.param .b64 param0;
	st.param.b64 	[param0], %rd14;
	.param .b64 param1;
	st.param.b64 	[param1], %rd8;
	.param .b32 retval0;
	call.uni (retval0), 
	vprintf, 
	(
	param0, 
	param1
	);
	ld.param.b32 	%r14, [retval0];
	} // callseq 0
$L__BB1_4:
	add.s32 	%r16, %r1, 256;
	cvt.u64.u32 	%rd16, %r16;
	setp.le.s64 	%p3, %rd4, %rd16;
	@%p3 bra 	$L__BB1_6;
	ld.global.u32 	%r17, [%rd5+1024];
	st.local.u32 	[%rd1], %r17;
	mov.u64 	%rd17, $str;
	cvta.global.u64 	%rd18, %rd17;
	{ // callseq 1, 0
	.param .b64 param0;
	st.param.b64 	[param0], %rd18;
	.param .b64 param1;
	st.param.b64 	[param1], %rd8;
	.param .b32 retval0;
	call.uni (retval0), 
	vprintf, 
	(
	param0, 
	param1
	);
	ld.param.b32 	%r18, [retval0];
	} // callseq 1
$L__BB1_6:
	ret;

}
.entry _ZN3cub18CUB_300001_SM_10006detail8for_each13static_kernelINS2_12policy_hub_t12policy_500_tElNS2_12op_wrapper_tIlN32_GLOBAL__N__dda5c0d1_4_k_cu_main14printf_functorIfEEN6thrust24THRUST_300001_SM_1000_NS6detail15normal_iteratorINSB_10device_ptrIfEEEEEEEEvT0_T1_(
	.param .u64 _ZN3cub18CUB_300001_SM_10006detail8for_each13static_kernelINS2_12policy_hub_t12policy_500_tElNS2_12op_wrapper_tIlN32_GLOBAL__N__dda5c0d1_4_k_cu_main14printf_functorIfEEN6thrust24THRUST_300001_SM_1000_NS6detail15normal_iteratorINSB_10device_ptrIfEEEEEEEEvT0_T1__param_0,
	.param .align 8 .b8 _ZN3cub18CUB_300001_SM_10006detail8for_each13static_kernelINS2_12policy_hub_t12policy_500_tElNS2_12op_wrapper_tIlN32_GLOBAL__N__dda5c0d1_4_k_cu_main14printf_functorIfEEN6thrust24THRUST_300001_SM_1000_NS6detail15normal_iteratorINSB_10device_ptrIfEEEEEEEEvT0_T1__param_1[16]
)
.maxntid 256
{
	.local .align 8 .b8 	__local_depot2[8];
	.reg .b64 	%SP;
	.reg .b64 	%SPL;
	.reg .pred 	%p<4>;
	.reg .b16 	%rs<9>;
	.reg .b32 	%r<23>;
	.reg .b32 	%f<5>;
	.reg .b64 	%rd<29>;
	.reg .b64 	%fd<5>;

	mov.u64 	%SPL, __local_depot2;
	cvta.local.u64 	%SP, %SPL;
	ld.param.u64 	%rd6, [_ZN3cub18CUB_300001_SM_10006detail8for_each13static_kernelINS2_12policy_hub_t12policy_500_tElNS2_12op_wrapper_tIlN32_GLOBAL__N__dda5c0d1_4_k_cu_main14printf_functorIfEEN6thrust24THRUST_300001_SM_1000_NS6detail15normal_iteratorINSB_10device_ptrIfEEEEEEEEvT0_T1__param_1];
	ld.param.u64 	%rd7, [_ZN3cub18CUB_300001_SM_10006detail8for_each13static_kernelINS2_12policy_hub_t12policy_500_tElNS2_12op_wrapper_tIlN32_GLOBAL__N__dda5c0d1_4_k_cu_main14printf_functorIfEEN6thrust24THRUST_300001_SM_1000_NS6detail15normal_iteratorINSB_10device_ptrIfEEEEEEEEvT0_T1__param_0];
	add.u64 	%rd8, %SP, 0;
	add.u64 	%rd1, %SPL, 0;
	mov.u32 	%r12, %ctaid.x;
	mul.wide.u32 	%rd2, %r12, 512;
	sub.s64 	%rd3, %rd7, %rd2;
	setp.lt.s64 	%p1, %rd3, 512;
	@%p1 bra 	$L__BB2_2;
	cvta.to.local.u64 	%rd21, %rd8;
	mov.u32 	%r18, %tid.x;
	cvta.to.global.u64 	%rd22, %rd6;
	cvt.u64.u32 	%rd23, %r18;
	add.s64 	%rd24, %rd2, %rd23;
	shl.b64 	%rd25, %rd24, 2;
	add.s64 	%rd26, %rd22, %rd25;
	ld.global.f32 	%f3, [%rd26];
	cvt.f64.f32 	%fd3, %f3;
	st.local.f64 	[%rd21], %fd3;
	mov.u64 	%rd27, $str$1;
	cvta.global.u64 	%rd28, %rd27;
	{ // callseq 6, 0
	.param .b64 param0;
	st.param.b64 	[param0], %rd28;
	.param .b64 param1;
	st.param.b64 	[param1], %rd8;
	.param .b32 retval0;
	call.uni (retval0), 
	vprintf, 
	(
	param0, 
	param1
	);
	ld.param.b32 	%r19, [retval0];
	} // callseq 6
	ld.global.f32 	%f4, [%rd26+1024];
	cvt.f64.f32 	%fd4, %f4;
	st.local.f64 	[%rd21], %fd4;
	{ // callseq 7, 0
	.param .b64 param0;
	st.param.b64 	[param0], %rd28;
	.param .b64 param1;
	st.param.b64 	[param1], %rd8;
	.param .b32 retval0;
	call.uni (retval0), 
	vprintf, 
	(
	param0, 
	param1
	);
	ld.param.b32 	%r21, [retval0];
	} // callseq 7
	bra.uni 	$L__BB2_6;
$L__BB2_2:
	cvta.to.global.u64 	%rd9, %rd6;
	mov.u32 	%r1, %tid.x;
	cvt.s64.s32 	%rd4, %rd3;
	cvt.u64.u32 	%rd10, %r1;
	setp.le.s64 	%p2, %rd4, %rd10;
	add.s64 	%rd11, %rd2, %rd10;
	shl.b64 	%rd12, %rd11, 2;
	add.s64 	%rd5, %rd9, %rd12;
	@%p2 bra 	$L__BB2_4;
	ld.global.f32 	%f1, [%rd5];
	cvt.f64.f32 	%fd1, %f1;
	st.local.f64 	[%rd1], %fd1;
	mov.u64 	%rd13, $str$1;
	cvta.global.u64 	%rd14, %rd13;
	{ // callseq 4, 0
	.param .b64 param0;
	st.param.b64 	[param0], %rd14;
	.param .b64 param1;
	st.param.b64 	[param1], %rd8;
	.param .b32 retval0;
	call.uni (retval0), 
	vprintf, 
	(
	param0, 
	param1
	);
	ld.param.b32 	%r13, [retval0];
	} // callseq 4
$L__BB2_4:
	add.s32 	%r15, %r1, 256;
	cvt.u64.u32 	%rd16, %r15;
	setp.le.s64 	%p3, %rd4, %rd16;
	@%p3 bra 	$L__BB2_6;
	ld.global.f32 	%f2, [%rd5+1024];
	cvt.f64.f32 	%fd2, %f2;
	st.local.f64 	[%rd1], %fd2;
	mov.u64 	%rd17, $str$1;
	cvta.global.u64 	%rd18, %rd17;
	{ // callseq 5, 0
	.param .b64 param0;
	st.param.b64 	[param0], %rd18;
	.param .b64 param1;
	st.param.b64 	[param1], %rd8;
	.param .b32 retval0;
	call.uni (retval0), 
	vprintf, 
	(
	param0, 
	param1
	);
	ld.param.b32 	%r16, [retval0];
	} // callseq 5
$L__BB2_6:
	ret;

}


// ===== COMPILED SASS (sm_100) =====

	.target	sm_100

	.elftype	@"ET_EXEC"


//--------------------- .note.nv.tkinfo           --------------------------
	.section	.note.nv.tkinfo,"",@"SHT_NOTE"
	.sectionflags	@"SHF_NOTE_NV_TKINFO"
	.tkinfo
        /*0018*/ 	.word	0x00000002
        /*0030*/ 	.string	""
        /*0030*/ 	.string	"ptxas"
        /*0030*/ 	.string	"Cuda compilation tools, release 13.0, V13.0.88"
        /*0030*/ 	.string	"Build cuda_13.0.r13.0/compiler.36424714_0"
        /*0030*/ 	.string	"-arch sm_100 -m 64 "



//--------------------- .note.nv.cuinfo           --------------------------
	.section	.note.nv.cuinfo,"",@"SHT_NOTE"
	.sectionflags	@"SHF_NOTE_NV_CUINFO"
        /*0018*/ 	.short	0x0002
        /*001a*/ 	.short	0x0064
        /*001c*/ 	.short	0x0082
	.zero		2


//--------------------- .nv.info                  --------------------------
	.section	.nv.info,"",@"SHT_CUDA_INFO"
	.align	4


	//----- nvinfo : EIATTR_REGCOUNT
	.align		4
        /*0000*/ 	.byte	0x04, 0x2f
        /*0002*/ 	.short	(.L_48 - .L_47)
	.align		4
.L_47:
        /*0004*/ 	.word	index@(_ZN3cub18CUB_300001_SM_10006detail11EmptyKernelIvEEvv)
        /*0008*/ 	.word	0x00000004


	//----- nvinfo : EIATTR_FRAME_SIZE
	.align		4
.L_48:
        /*000c*/ 	.byte	0x04, 0x11
        /*000e*/ 	.short	(.L_50 - .L_49)
	.align		4
.L_49:
        /*0010*/ 	.word	index@(_ZN3cub18CUB_300001_SM_10006detail11EmptyKernelIvEEvv)
        /*0014*/ 	.word	0x00000000


	//----- nvinfo : EIATTR_REGCOUNT
	.align		4
.L_50:
        /*0018*/ 	.byte	0x04, 0x2f
        /*001a*/ 	.short	(.L_52 - .L_51)
	.align		4
.L_51:
        /*001c*/ 	.word	index@(_ZN3cub18CUB_300001_SM_10006detail8for_each13static_kernelINS2_12policy_hub_t12policy_500_tElNS2_12op_wrapper_tIlN32_GLOBAL__N__dda5c0d1_4_k_cu_main14printf_functorIiEEN6thrust24THRUST_300001_SM_1000_NS6detail15normal_iteratorINSB_10device_ptrIiEEEEEEEEvT0_T1_)
        /*0020*/ 	.word	0x00000018


	//----- nvinfo : EIATTR_FRAME_SIZE
	.align		4
.L_52:
        /*0024*/ 	.byte	0x04, 0x11
        /*0026*/ 	.short	(.L_54 - .L_53)
	.align		4
.L_53:
        /*0028*/ 	.word	index@(_ZN3cub18CUB_300001_SM_10006detail8for_each13static_kernelINS2_12policy_hub_t12policy_500_tElNS2_12op_wrapper_tIlN32_GLOBAL__N__dda5c0d1_4_k_cu_main14printf_functorIiEEN6thrust24THRUST_300001_SM_1000_NS6detail15normal_iteratorINSB_10device_ptrIiEEEEEEEEvT0_T1_)
        /*002c*/ 	.word	0x00000010


	//----- nvinfo : EIATTR_REGCOUNT
	.align		4
.L_54:
        /*0030*/ 	.byte	0x04, 0x2f
        /*0032*/ 	.short	(.L_56 - .L_55)
	.align		4
.L_55:
        /*0034*/ 	.word	index@(_ZN3cub18CUB_300001_SM_10006detail8for_each13static_kernelINS2_12policy_hub_t12policy_500_tElNS2_12op_wrapper_tIlN32_GLOBAL__N__dda5c0d1_4_k_cu_main14printf_functorIfEEN6thrust24THRUST_300001_SM_1000_NS6detail15normal_iteratorINSB_10device_ptrIfEEEEEEEEvT0_T1_)
        /*0038*/ 	.word	0x0000001a


	//----- nvinfo : EIATTR_FRAME_SIZE
	.align		4
.L_56:
        /*003c*/ 	.byte	0x04, 0x11
        /*003e*/ 	.short	(.L_58 - .L_57)
	.align		4
.L_57:
        /*0040*/ 	.word	index@(_ZN3cub18CUB_300001_SM_10006detail8for_each13static_kernelINS2_12policy_hub_t12policy_500_tElNS2_12op_wrapper_tIlN32_GLOBAL__N__dda5c0d1_4_k_cu_main14printf_functorIfEEN6thrust24THRUST_300001_SM_1000_NS6detail15normal_iteratorINSB_10device_ptrIfEEEEEEEEvT0_T1_)
        /*0044*/ 	.word	0x00000008


	//----- nvinfo : EIATTR_MIN_STACK_SIZE
	.align		4
.L_58:
        /*0048*/ 	.byte	0x04, 0x12
        /*004a*/ 	.short	(.L_60 - .L_59)
	.align		4
.L_59:
        /*004c*/ 	.word	index@(_ZN3cub18CUB_300001_SM_10006detail8for_each13static_kernelINS2_12policy_hub_t12policy_500_tElNS2_12op_wrapper_tIlN32_GLOBAL__N__dda5c0d1_4_k_cu_main14printf_functorIfEEN6thrust24THRUST_300001_SM_1000_NS6detail15normal_iteratorINSB_10device_ptrIfEEEEEEEEvT0_T1_)
        /*0050*/ 	.word	0x00000008


	//----- nvinfo : EIATTR_MIN_STACK_SIZE
	.align		4
.L_60:
        /*0054*/ 	.byte	0x04, 0x12
        /*0056*/ 	.short	(.L_62 - .L_61)
	.align		4
.L_61:
        /*0058*/ 	.word	index@(_ZN3cub18CUB_300001_SM_10006detail8for_each13static_kernelINS2_12policy_hub_t12policy_500_tElNS2_12op_wrapper_tIlN32_GLOBAL__N__dda5c0d1_4_k_cu_main14printf_functorIiEEN6thrust24THRUST_300001_SM_1000_NS6detail15normal_iteratorINSB_10device_ptrIiEEEEEEEEvT0_T1_)
        /*005c*/ 	.word	0x00000010


	//----- nvinfo : EIATTR_MIN_STACK_SIZE
	.align		4
.L_62:
        /*0060*/ 	.byte	0x04, 0x12
        /*0062*/ 	.short	(.L_64 - .L_63)
	.align		4
.L_63:
        /*0064*/ 	.word	index@(_ZN3cub18CUB_300001_SM_10006detail11EmptyKernelIvEEvv)
        /*0068*/ 	.word	0x00000000
.L_64:


//--------------------- .nv.compat                --------------------------
	.section	.nv.compat,"",@"SHT_CUDA_COMPAT_INFO"
	.align	4
        /*0000*/ 	.byte	0x02, 0x09, 0x00, 0x00, 0x02, 0x02, 0x01, 0x00, 0x02, 0x05, 0x05, 0x00, 0x03, 0x07, 0x01, 0x01
        /*0010*/ 	.byte	0x02, 0x03, 0x00, 0x00, 0x02, 0x06, 0x01, 0x00, 0x04, 0x0b, 0x08, 0x00, 0x09, 0x00, 0x00, 0x00
        /*0020*/ 	.byte	0x00, 0x00, 0x00, 0x00


//--------------------- .nv.info._ZN3cub18CUB_300001_SM_10006detail8for_each13static_kernelINS2_12policy_hub_t12policy_500_tElNS2_12op_wrapper_tIlN32_GLOBAL__N__dda5c0d1_4_k_cu_main14printf_functorIfEEN6thrust24THRUST_300001_SM_1000_NS6detail15normal_iteratorINSB_10device_ptrIfEEEEEEEEvT0_T1_ --------------------------
	.section	.nv.info._ZN3cub18CUB_300001_SM_10006detail8for_each13static_kernelINS2_12policy_hub_t12policy_500_tElNS2_12op_wrapper_tIlN32_GLOBAL__N__dda5c0d1_4_k_cu_main14printf_functorIfEEN6thrust24THRUST_300001_SM_1000_NS6detail15normal_iteratorINSB_10device_ptrIfEEEEEEEEvT0_T1_,"",@"SHT_CUDA_INFO"
	.sectionflags	@""
	.align	4


	//----- nvinfo : EIATTR_CUDA_API_VERSION
	.align		4
        /*0000*/ 	.byte	0x04, 0x37
        /*0002*/ 	.short	(.L_66 - .L_65)
.L_65:
        /*0004*/ 	.word	0x00000082


	//----- nvinfo : EIATTR_KPARAM_INFO
	.align		4
.L_66:
        /*0008*/ 	.byte	0x04, 0x17
        /*000a*/ 	.short	(.L_68 - .L_67)
.L_67:
        /*000c*/ 	.word	0x00000000
        /*0010*/ 	.short	0x0001
        /*0012*/ 	.short	0x0008
        /*0014*/ 	.byte	0x00, 0xf0, 0x41, 0x00


	//----- nvinfo : EIATTR_KPARAM_INFO
	.align		4
.L_68:
        /*0018*/ 	.byte	0x04, 0x17
        /*001a*/ 	.short	(.L_70 - .L_69)
.L_69:
        /*001c*/ 	.word	0x00000000
        /*0020*/ 	.short	0x0000
        /*0022*/ 	.short	0x0000
        /*0024*/ 	.byte	0x00, 0xf0, 0x21, 0x00


	//----- nvinfo : EIATTR_SPARSE_MMA_MASK
	.align		4
.L_70:
        /*0028*/ 	.byte	0x03, 0x50
        /*002a*/ 	.short	0x0000


	//----- nvinfo : EIATTR_MAXREG_COUNT
	.align		4
        /*002c*/ 	.byte	0x03, 0x1b
        /*002e*/ 	.short	0x00ff


	//----- nvinfo : EIATTR_EXTERNS
	.align		4
        /*0030*/ 	.byte	0x04, 0x0f
        /*0032*/ 	.short	(.L_72 - .L_71)


	//   ....[0]....
	.align		4
.L_71:
        /*0034*/ 	.word	index@(vprintf)


	//----- nvinfo : EIATTR_MERCURY_ISA_VERSION
	.align		4
.L_72:
        /*0038*/ 	.byte	0x03, 0x5f
        /*003a*/ 	.short	0x0101


	//----- nvinfo : EIATTR_VRC_CTA_INIT_COUNT
	.align		4
        /*003c*/ 	.byte	0x02, 0x4a
	.zero		1
	.zero		1


	//----- nvinfo : EIATTR_SYSCALL_OFFSETS
	.align		4
        /*0040*/ 	.byte	0x04, 0x46
        /*0042*/ 	.short	(.L_74 - .L_73)


	//   ....[0]....
.L_73:
        /*0044*/ 	.word	0x00000210


	//   ....[1]....
        /*0048*/ 	.word	0x000002c0


	//   ....[2]....
        /*004c*/ 	.word	0x00000450


	//   ....[3]....
        /*0050*/ 	.word	0x00000570


	//----- nvinfo : EIATTR_EXIT_INSTR_OFFSETS
	.align		4
.L_74:
        /*0054*/ 	.byte	0x04, 0x1c
        /*0056*/ 	.short	(.L_76 - .L_75)


	//   ....[0]....
.L_75:
        /*0058*/ 	.word	0x000002d0


	//   ....[1]....
        /*005c*/ 	.word	0x000004b0


	//   ....[2]....
        /*0060*/ 	.word	0x00000580


	//----- nvinfo : EIATTR_MAX_THREADS
	.align		4
.L_76:
        /*0064*/ 	.byte	0x04, 0x05
        /*0066*/ 	.short	(.L_78 - .L_77)
.L_77:
        /*0068*/ 	.word	0x00000100
        /*006c*/ 	.word	0x00000001
        /*0070*/ 	.word	0x00000001


	//----- nvinfo : EIATTR_CRS_STACK_SIZE
	.align		4
.L_78:
        /*0074*/ 	.byte	0x04, 0x1e
        /*0076*/ 	.short	(.L_80 - .L_79)
.L_79:
        /*0078*/ 	.word	0x00000000


	//----- nvinfo : EIATTR_CBANK_PARAM_SIZE
	.align		4
.L_80:
        /*007c*/ 	.byte	0x03, 0x19
        /*007e*/ 	.short	0x0018


	//----- nvinfo : EIATTR_PARAM_CBANK
	.align		4
        /*0080*/ 	.byte	0x04, 0x0a
        /*0082*/ 	.short	(.L_82 - .L_81)
	.align		4
.L_81:
        /*0084*/ 	.word	index@(.nv.constant0._ZN3cub18CUB_300001_SM_10006detail8for_each13static_kernelINS2_12policy_hub_t12policy_500_tElNS2_12op_wrapper_tIlN32_GLOBAL__N__dda5c0d1_4_k_cu_main14printf_functorIfEEN6thrust24THRUST_300001_SM_1000_NS6detail15normal_iteratorINSB_10device_ptrIfEEEEEEEEvT0_T1_)
        /*0088*/ 	.short	0x0380
        /*008a*/ 	.short	0x0018


	//----- nvinfo : EIATTR_SW_WAR
	.align		4
.L_82:
        /*008c*/ 	.byte	0x04, 0x36
        /*008e*/ 	.short	(.L_84 - .L_83)
.L_83:
        /*0090*/ 	.word	0x00000008
.L_84:


//--------------------- .nv.info._ZN3cub18CUB_300001_SM_10006detail8for_each13static_kernelINS2_12policy_hub_t12policy_500_tElNS2_12op_wrapper_tIlN32_GLOBAL__N__dda5c0d1_4_k_cu_main14printf_functorIiEEN6thrust24THRUST_300001_SM_1000_NS6detail15normal_iteratorINSB_10device_ptrIiEEEEEEEEvT0_T1_ --------------------------
	.section	.nv.info._ZN3cub18CUB_300001_SM_10006detail8for_each13static_kernelINS2_12policy_hub_t12policy_500_tElNS2_12op_wrapper_tIlN32_GLOBAL__N__dda5c0d1_4_k_cu_main14printf_functorIiEEN6thrust24THRUST_300001_SM_1000_NS6detail15normal_iteratorINSB_10device_ptrIiEEEEEEEEvT0_T1_,"",@"SHT_CUDA_INFO"
	.sectionflags	@""
	.align	4


	//----- nvinfo : EIATTR_CUDA_API_VERSION
	.align		4
        /*0000*/ 	.byte	0x04, 0x37
        /*0002*/ 	.short	(.L_86 - .L_85)
.L_85:
        /*0004*/ 	.word	0x00000082


	//----- nvinfo : EIATTR_KPARAM_INFO
	.align		4
.L_86:
        /*0008*/ 	.byte	0x04, 0x17
        /*000a*/ 	.short	(.L_88 - .L_87)
.L_87:
        /*000c*/ 	.word	0x00000000
        /*0010*/ 	.short	0x0001
        /*0012*/ 	.short	0x0008
        /*0014*/ 	.byte	0x00, 0xf0, 0x41, 0x00


	//----- nvinfo : EIATTR_KPARAM_INFO
	.align		4
.L_88:
        /*0018*/ 	.byte	0x04, 0x17
        /*001a*/ 	.short	(.L_90 - .L_89)
.L_89:
        /*001c*/ 	.word	0x00000000
        /*0020*/ 	.short	0x0000
        /*0022*/ 	.short	0x0000
        /*0024*/ 	.byte	0x00, 0xf0, 0x21, 0x00


	//----- nvinfo : EIATTR_SPARSE_MMA_MASK
	.align		4
.L_90:
        /*0028*/ 	.byte	0x03, 0x50
        /*002a*/ 	.short	0x0000


	//----- nvinfo : EIATTR_MAXREG_COUNT
	.align		4
        /*002c*/ 	.byte	0x03, 0x1b
        /*002e*/ 	.short	0x00ff


	//----- nvinfo : EIATTR_EXTERNS
	.align		4
        /*0030*/ 	.byte	0x04, 0x0f
        /*0032*/ 	.short	(.L_92 - .L_91)


	//   ....[0]....
	.align		4
.L_91:
        /*0034*/ 	.word	index@(vprintf)


	//----- nvinfo : EIATTR_MERCURY_ISA_VERSION
	.align		4
.L_92:
        /*0038*/ 	.byte	0x03, 0x5f
        /*003a*/ 	.short	0x0101


	//----- nvinfo : EIATTR_VRC_CTA_INIT_COUNT
	.align		4
        /*003c*/ 	.byte	0x02, 0x4a
	.zero		1
	.zero		1


	//----- nvinfo : EIATTR_SYSCALL_OFFSETS
	.align		4
        /*0040*/ 	.byte	0x04, 0x46
        /*0042*/ 	.short	(.L_94 - .L_93)


	//   ....[0]....
.L_93:
        /*0044*/ 	.word	0x00000210


	//   ....[1]....
        /*0048*/ 	.word	0x000002b0


	//   ....[2]....
        /*004c*/ 	.word	0x00000430


	//   ....[3]....
        /*0050*/ 	.word	0x00000540


	//----- nvinfo : EIATTR_EXIT_INSTR_OFFSETS
	.align		4
.L_94:
        /*0054*/ 	.byte	0x04, 0x1c
        /*0056*/ 	.short	(.L_96 - .L_95)


	//   ....[0]....
.L_95:
        /*0058*/ 	.word	0x000002c0


	//   ....[1]....
        /*005c*/ 	.word	0x00000490


	//   ....[2]....
        /*0060*/ 	.word	0x00000550


	//----- nvinfo : EIATTR_MAX_THREADS
	.align		4
.L_96:
        /*0064*/ 	.byte	0x04, 0x05
        /*0066*/ 	.short	(.L_98 - .L_97)
.L_97:
        /*0068*/ 	.word	0x00000100
        /*006c*/ 	.word	0x00000001
        /*0070*/ 	.word	0x00000001


	//----- nvinfo : EIATTR_CRS_STACK_SIZE
	.align		4
.L_98:
        /*0074*/ 	.byte	0x04, 0x1e
        /*0076*/ 	.short	(.L_100 - .L_99)
.L_99:
        /*0078*/ 	.word	0x00000000


	//----- nvinfo : EIATTR_CBANK_PARAM_SIZE
	.align		4
.L_100:
        /*007c*/ 	.byte	0x03, 0x19
        /*007e*/ 	.short	0x0018


	//----- nvinfo : EIATTR_PARAM_CBANK
	.align		4
        /*0080*/ 	.byte	0x04, 0x0a
        /*0082*/ 	.short	(.L_102 - .L_101)
	.align		4
.L_101:
        /*0084*/ 	.word	index@(.nv.constant0._ZN3cub18CUB_300001_SM_10006detail8for_each13static_kernelINS2_12policy_hub_t12policy_500_tElNS2_12op_wrapper_tIlN32_GLOBAL__N__dda5c0d1_4_k_cu_main14printf_functorIiEEN6thrust24THRUST_300001_SM_1000_NS6detail15normal_iteratorINSB_10device_ptrIiEEEEEEEEvT0_T1_)
        /*0088*/ 	.short	0x0380
        /*008a*/ 	.short	0x0018


	//----- nvinfo : EIATTR_SW_WAR
	.align		4
.L_102:
        /*008c*/ 	.byte	0x04, 0x36
        /*008e*/ 	.short	(.L_104 - .L_103)
.L_103:
        /*0090*/ 	.word	0x00000008
.L_104:


//--------------------- .nv.info._ZN3cub18CUB_300001_SM_10006detail11EmptyKernelIvEEvv --------------------------
	.section	.nv.info._ZN3cub18CUB_300001_SM_10006detail11EmptyKernelIvEEvv,"",@"SHT_CUDA_INFO"
	.sectionflags	@""
	.align	4


	//----- nvinfo : EIATTR_CUDA_API_VERSION
	.align		4
        /*0000*/ 	.byte	0x04, 0x37
        /*0002*/ 	.short	(.L_106 - .L_105)
.L_105:
        /*0004*/ 	.word	0x00000082


	//----- nvinfo : EIATTR_SPARSE_MMA_MASK
	.align		4
.L_106:
        /*0008*/ 	.byte	0x03, 0x50
        /*000a*/ 	.short	0x0000


	//----- nvinfo : EIATTR_MAXREG_COUNT
	.align		4
        /*000c*/ 	.byte	0x03, 0x1b
        /*000e*/ 	.short	0x00ff


	//----- nvinfo : EIATTR_MERCURY_ISA_VERSION
	.align		4
        /*0010*/ 	.byte	0x03, 0x5f
        /*0012*/ 	.short	0x0101


	//----- nvinfo : EIATTR_VRC_CTA_INIT_COUNT
	.align		4
        /*0014*/ 	.byte	0x02, 0x4a
	.zero		1
	.zero		1


	//----- nvinfo : EIATTR_EXIT_INSTR_OFFSETS
	.align		4
        /*0018*/ 	.byte	0x04, 0x1c
        /*001a*/ 	.short	(.L_108 - .L_107)


	//   ....[0]....
.L_107:
        /*001c*/ 	.word	0x00000010


	//----- nvinfo : EIATTR_SW_WAR
	.align		4
.L_108:
        /*0020*/ 	.byte	0x04, 0x36
        /*0022*/ 	.short	(.L_110 - .L_109)
.L_109:
        /*0024*/ 	.word	0x00000008
.L_110:


//--------------------- .nv.callgraph             --------------------------
	.section	.nv.callgraph,"",@"SHT_CUDA_CALLGRAPH"
	.align	4
	.sectionentsize	8
	.align		4
        /*0000*/ 	.word	0x00000000
	.align		4
        /*0004*/ 	.word	0xffffffff
	.align		4
        /*0008*/ 	.word	index@(_ZN3cub18CUB_300001_SM_10006detail8for_each13static_kernelINS2_12policy_hub_t12policy_500_tElNS2_12op_wrapper_tIlN32_GLOBAL__N__dda5c0d1_4_k_cu_main14printf_functorIfEEN6thrust24THRUST_300001_SM_1000_NS6detail15normal_iteratorINSB_10device_ptrIfEEEEEEEEvT0_T1_)
	.align		4
        /*000c*/ 	.word	index@(vprintf)
	.align		4
        /*0010*/ 	.word	index@(_ZN3cub18CUB_300001_SM_10006detail8for_each13static_kernelINS2_12policy_hub_t12policy_500_tElNS2_12op_wrapper_tIlN32_GLOBAL__N__dda5c0d1_4_k_cu_main14printf_functorIiEEN6thrust24THRUST_300001_SM_1000_NS6detail15normal_iteratorINSB_10device_ptrIiEEEEEEEEvT0_T1_)
	.align		4
        /*0014*/ 	.word	index@(vprintf)
	.align		4
        /*0018*/ 	.word	0x00000000
	.align		4
        /*001c*/ 	.word	0xfffffffe
	.align		4
        /*0020*/ 	.word	0x00000000
	.align		4
        /*0024*/ 	.word	0xfffffffd
	.align		4
        /*0028*/ 	.word	0x00000000
	.align		4
        /*002c*/ 	.word	0xfffffffc


//--------------------- .nv.constant4             --------------------------
	.section	.nv.constant4,"a",@progbits
	.align	8
	.align		8
.nv.constant4:
        /*0000*/ 	.dword	vprintf
	.align		8
        /*0008*/ 	.dword	_ZN30_INTERNAL_dda5c0d1_4_k_cu_main4cuda3std3__45__cpo5beginE
	.align		8
        /*0010*/ 	.dword	_ZN30_INTERNAL_dda5c0d1_4_k_cu_main4cuda3std3__45__cpo3endE
	.align		8
        /*0018*/ 	.dword	_ZN30_INTERNAL_dda5c0d1_4_k_cu_main4cuda3std3__45__cpo6cbeginE
	.align		8
        /*0020*/ 	.dword	_ZN30_INTERNAL_dda5c0d1_4_k_cu_main4cuda3std3__45__cpo4cendE
	.align		8
        /*0028*/ 	.dword	_ZN30_INTERNAL_dda5c0d1_4_k_cu_main4cuda3std3__45__cpo6rbeginE
	.align		8
        /*0030*/ 	.dword	_ZN30_INTERNAL_dda5c0d1_4_k_cu_main4cuda3std3__45__cpo4rendE
	.align		8
        /*0038*/ 	.dword	_ZN30_INTERNAL_dda5c0d1_4_k_cu_main4cuda3std3__45__cpo7crbeginE
	.align		8
        /*0040*/ 	.dword	_ZN30_INTERNAL_dda5c0d1_4_k_cu_main4cuda3std3__45__cpo5crendE
	.align		8
        /*0048*/ 	.dword	_ZN30_INTERNAL_dda5c0d1_4_k_cu_main4cuda3std3__432_GLOBAL__N__dda5c0d1_4_k_cu_main6ignoreE
	.align		8
        /*0050*/ 	.dword	_ZN30_INTERNAL_dda5c0d1_4_k_cu_main4cuda3std3__419piecewise_constructE
	.align		8
        /*0058*/ 	.dword	_ZN30_INTERNAL_dda5c0d1_4_k_cu_main4cuda3std3__48in_placeE
	.align		8
        /*0060*/ 	.dword	_ZN30_INTERNAL_dda5c0d1_4_k_cu_main4cuda3std3__420unreachable_sentinelE
	.align		8
        /*0068*/ 	.dword	_ZN30_INTERNAL_dda5c0d1_4_k_cu_main4cuda3std3__47nulloptE
	.align		8
        /*0070*/ 	.dword	_ZN30_INTERNAL_dda5c0d1_4_k_cu_main4cuda3std3__48unexpectE
	.align		8
        /*0078*/ 	.dword	_ZN30_INTERNAL_dda5c0d1_4_k_cu_main4cuda3std6ranges3__45__cpo4swapE
	.align		8
        /*0080*/ 	.dword	_ZN30_INTERNAL_dda5c0d1_4_k_cu_main4cuda3std6ranges3__45__cpo9iter_moveE
	.align		8
        /*0088*/ 	.dword	_ZN30_INTERNAL_dda5c0d1_4_k_cu_main4cuda3std6ranges3__45__cpo5beginE
	.align		8
        /*0090*/ 	.dword	_ZN30_INTERNAL_dda5c0d1_4_k_cu_main4cuda3std6ranges3__45__cpo3endE
	.align		8
        /*0098*/ 	.dword	_ZN30_INTERNAL_dda5c0d1_4_k_cu_main4cuda3std6ranges3__45__cpo6cbeginE
	.align		8
        /*00a0*/ 	.dword	_ZN30_INTERNAL_dda5c0d1_4_k_cu_main4cuda3std6ranges3__45__cpo4cendE
	.align		8
        /*00a8*/ 	.dword	_ZN30_INTERNAL_dda5c0d1_4_k_cu_main4cuda3std6ranges3__45__cpo7advanceE
	.align		8
        /*00b0*/ 	.dword	_ZN30_INTERNAL_dda5c0d1_4_k_cu_main4cuda3std6ranges3__45__cpo9iter_swapE
	.align		8
        /*00b8*/ 	.dword	_ZN30_INTERNAL_dda5c0d1_4_k_cu_main4cuda3std6ranges3__45__cpo4nextE
	.align		8
        /*00c0*/ 	.dword	_ZN30_INTERNAL_dda5c0d1_4_k_cu_main4cuda3std6ranges3__45__cpo4prevE
	.align		8
        /*00c8*/ 	.dword	_ZN30_INTERNAL_dda5c0d1_4_k_cu_main4cuda3std6ranges3__45__cpo4dataE
	.align		8
        /*00d0*/ 	.dword	_ZN30_INTERNAL_dda5c0d1_4_k_cu_main4cuda3std6ranges3__45__cpo5cdataE
	.align		8
        /*00d8*/ 	.dword	_ZN30_INTERNAL_dda5c0d1_4_k_cu_main4cuda3std6ranges3__45__cpo4sizeE
	.align		8
        /*00e0*/ 	.dword	_ZN30_INTERNAL_dda5c0d1_4_k_cu_main4cuda3std6ranges3__45__cpo5ssizeE
	.align		8
        /*00e8*/ 	.dword	_ZN30_INTERNAL_dda5c0d1_4_k_cu_main4cuda3std6ranges3__45__cpo8distanceE
	.align		8
        /*00f0*/ 	.dword	_ZN30_INTERNAL_dda5c0d1_4_k_cu_main6thrust24THRUST_300001_SM_1000_NS8cuda_cub3parE
	.align		8
        /*00f8*/ 	.dword	_ZN30_INTERNAL_dda5c0d1_4_k_cu_main6thrust24THRUST_300001_SM_1000_NS8cuda_cub10par_nosyncE
	.align		8
        /*0100*/ 	.dword	_ZN30_INTERNAL_dda5c0d1_4_k_cu_main6thrust24THRUST_300001_SM_1000_NS6system6detail10sequential3seqE
	.align		8
        /*0108*/ 	.dword	_ZN30_INTERNAL_dda5c0d1_4_k_cu_main6thrust24THRUST_300001_SM_1000_NS6system3cpp3parE
	.align		8
        /*0110*/ 	.dword	_ZN30_INTERNAL_dda5c0d1_4_k_cu_main6thrust24THRUST_300001_SM_1000_NS12placeholders2_1E
	.align		8
        /*0118*/ 	.dword	_ZN30_INTERNAL_dda5c0d1_4_k_cu_main6thrust24THRUST_300001_SM_1000_NS12placeholders2_2E
	.align		8
        /*0120*/ 	.dword	_ZN30_INTERNAL_dda5c0d1_4_k_cu_main6thrust24THRUST_300001_SM_1000_NS12placeholders2_3E
	.align		8
        /*0128*/ 	.dword	_ZN30_INTERNAL_dda5c0d1_4_k_cu_main6thrust24THRUST_300001_SM_1000_NS12placeholders2_4E
	.align		8
        /*0130*/ 	.dword	_ZN30_INTERNAL_dda5c0d1_4_k_cu_main6thrust24THRUST_300001_SM_1000_NS12placeholders2_5E
	.align		8
        /*0138*/ 	.dword	_ZN30_INTERNAL_dda5c0d1_4_k_cu_main6thrust24THRUST_300001_SM_1000_NS12placeholders2_6E
	.align		8
        /*0140*/ 	.dword	_ZN30_INTERNAL_dda5c0d1_4_k_cu_main6thrust24THRUST_300001_SM_1000_NS12placeholders2_7E
	.align		8
        /*0148*/ 	.dword	_ZN30_INTERNAL_dda5c0d1_4_k_cu_main6thrust24THRUST_300001_SM_1000_NS12placeholders2_8E
	.align		8
        /*0150*/ 	.dword	_ZN30_INTERNAL_dda5c0d1_4_k_cu_main6thrust24THRUST_300001_SM_1000_NS12placeholders2_9E
	.align		8
        /*0158*/ 	.dword	_ZN30_INTERNAL_dda5c0d1_4_k_cu_main6thrust24THRUST_300001_SM_1000_NS12placeholders3_10E
	.align		8
        /*0160*/ 	.dword	_ZN30_INTERNAL_dda5c0d1_4_k_cu_main6thrust24THRUST_300001_SM_1000_NS3seqE
	.align		8
        /*0168*/ 	.dword	_ZN30_INTERNAL_dda5c0d1_4_k_cu_main6thrust24THRUST_300001_SM_1000_NS6deviceE
	.align		8
        /*0170*/ 	.dword	$str
	.align		8
        /*0178*/ 	.dword	$str$1


//--------------------- .text._ZN3cub18CUB_300001_SM_10006detail8for_each13static_kernelINS2_12policy_hub_t12policy_500_tElNS2_12op_wrapper_tIlN32_GLOBAL__N__dda5c0d1_4_k_cu_main14printf_functorIfEEN6thrust24THRUST_300001_SM_1000_NS6detail15normal_iteratorINSB_10device_ptrIfEEEEEEEEvT0_T1_ --------------------------
	.section	.text._ZN3cub18CUB_300001_SM_10006detail8for_each13static_kernelINS2_12policy_hub_t12policy_500_tElNS2_12op_wrapper_tIlN32_GLOBAL__N__dda5c0d1_4_k_cu_main14printf_functorIfEEN6thrust24THRUST_300001_SM_1000_NS6detail15normal_iteratorINSB_10device_ptrIfEEEEEEEEvT0_T1_,"ax",@progbits
	.align	128
.text._ZN3cub18CUB_300001_SM_10006detail8for_each13static_kernelINS2_12policy_hub_t12policy_500_tElNS2_12op_wrapper_tIlN32_GLOBAL__N__dda5c0d1_4_k_cu_main14printf_functorIfEEN6thrust24THRUST_300001_SM_1000_NS6detail15normal_iteratorINSB_10device_ptrIfEEEEEEEEvT0_T1_:
        .type           _ZN3cub18CUB_300001_SM_10006detail8for_each13static_kernelINS2_12policy_hub_t12policy_500_tElNS2_12op_wrapper_tIlN32_GLOBAL__N__dda5c0d1_4_k_cu_main14printf_functorIfEEN6thrust24THRUST_300001_SM_1000_NS6detail15normal_iteratorINSB_10device_ptrIfEEEEEEEEvT0_T1_,@function
        .size           _ZN3cub18CUB_300001_SM_10006detail8for_each13static_kernelINS2_12policy_hub_t12policy_500_tElNS2_12op_wrapper_tIlN32_GLOBAL__N__dda5c0d1_4_k_cu_main14printf_functorIfEEN6thrust24THRUST_300001_SM_1000_NS6detail15normal_iteratorINSB_10device_ptrIfEEEEEEEEvT0_T1_,(.L_x_15 - _ZN3cub18CUB_300001_SM_10006detail8for_each13static_kernelINS2_12policy_hub_t12policy_500_tElNS2_12op_wrapper_tIlN32_GLOBAL__N__dda5c0d1_4_k_cu_main14printf_functorIfEEN6thrust24THRUST_300001_SM_1000_NS6detail15normal_iteratorINSB_10device_ptrIfEEEEEEEEvT0_T1_)
        .other          _ZN3cub18CUB_300001_SM_10006detail8for_each13static_kernelINS2_12policy_hub_t12policy_500_tElNS2_12op_wrapper_tIlN32_GLOBAL__N__dda5c0d1_4_k_cu_main14printf_functorIfEEN6thrust24THRUST_300001_SM_1000_NS6detail15normal_iteratorINSB_10device_ptrIfEEEEEEEEvT0_T1_,@"STO_CUDA_ENTRY STV_DEFAULT"
_ZN3cub18CUB_300001_SM_10006detail8for_each13static_kernelINS2_12policy_hub_t12policy_500_tElNS2_12op_wrapper_tIlN32_GLOBAL__N__dda5c0d1_4_k_cu_main14printf_functorIfEEN6thrust24THRUST_300001_SM_1000_NS6detail15normal_iteratorINSB_10device_ptrIfEEEEEEEEvT0_T1_:
[----:B------:R-:W0:Y:S08]  /*0000*/  LDC R1, c[0x0][0x37c] ;  /* 0x0000df00ff017b82 */ /* 0x000e300000000800 */
[----:B------:R-:W1:Y:S01]  /*0010*/  S2UR UR4, SR_CTAID.X ;  /* 0x00000000000479c3 */ /* 0x000e620000002500 */
[----:B------:R-:W2:Y:S01]  /*0020*/  LDCU.64 UR38, c[0x0][0x380] ;  /* 0x00007000ff2677ac */ /* 0x000ea20008000a00 */
[----:B0-----:R-:W-:Y:S01]  /*0030*/  VIADD R1, R1, 0xfffffff8 ;  /* 0xfffffff801017836 */ /* 0x001fe20000000000 */
[----:B------:R-:W0:Y:S01]  /*0040*/  LDCU UR7, c[0x0][0x2f8] ;  /* 0x00005f00ff0777ac */ /* 0x000e220008000800 */
[----:B------:R-:W3:Y:S01]  /*0050*/  LDCU UR8, c[0x0][0x2fc] ;  /* 0x00005f80ff0877ac */ /* 0x000ee20008000800 */
[----:B------:R-:W4:Y:S02]  /*0060*/  LDCU.64 UR36, c[0x0][0x358] ;  /* 0x00006b00ff2477ac */ /* 0x000f240008000a00 */
[----:B0-----:R-:W-:Y:S01]  /*0070*/  IADD3 R18, P0, PT, R1, UR7, RZ ;  /* 0x0000000701127c10 */ /* 0x001fe2000ff1e0ff */
[----:B-1----:R-:W-:-:S04]  /*0080*/  UIMAD.WIDE.U32 UR4, UR4, 0x200, URZ ;  /* 0x00000200040478a5 */ /* 0x002fc8000f8e00ff */
[----:B--2---:R-:W-:Y:S01]  /*0090*/  UIADD3 UR38, UP0, UPT, -UR4, UR38, URZ ;  /* 0x0000002604267290 */ /* 0x004fe2000ff1e1ff */
[----:B---3--:R-:W-:-:S03]  /*00a0*/  IMAD.X R2, RZ, RZ, UR8, P0 ;  /* 0x00000008ff027e24 */ /* 0x008fc600080e06ff */
[----:B------:R-:W-:Y:S02]  /*00b0*/  UIADD3.X UR6, UPT, UPT, ~UR5, UR39, URZ, UP0, !UPT ;  /* 0x0000002705067290 */ /* 0x000fe400087fe5ff */
[----:B------:R-:W-:-:S04]  /*00c0*/  UISETP.GE.U32.AND UP0, UPT, UR38, 0x200, UPT ;  /* 0x000002002600788c */ /* 0x000fc8000bf06070 */
[----:B------:R-:W-:-:S09]  /*00d0*/  UISETP.GE.AND.EX UP0, UPT, UR6, URZ, UPT, UP0 ;  /* 0x000000ff0600728c */ /* 0x000fd2000bf06300 */
[----:B----4-:R-:W-:Y:S05]  /*00e0*/  BRA.U !UP0, `(.L_x_0) ;  /* 0x00000001087c7547 */ /* 0x010fea000b800000 */
[----:B------:R-:W0:Y:S01]  /*00f0*/  S2R R0, SR_TID.X ;  /* 0x0000000000007919 */ /* 0x000e220000002100 */
[----:B------:R-:W1:Y:S01]  /*0100*/  LDCU.64 UR8, c[0x0][0x388] ;  /* 0x00007100ff0877ac */ /* 0x000e620008000a00 */
[----:B0-----:R-:W-:-:S05]  /*0110*/  IADD3 R0, P0, PT, R0, UR4, RZ ;  /* 0x0000000400007c10 */ /* 0x001fca000ff1e0ff */
[----:B------:R-:W-:Y:S01]  /*0120*/  IMAD.X R3, RZ, RZ, UR5, P0 ;  /* 0x00000005ff037e24 */ /* 0x000fe200080e06ff */
[----:B-1----:R-:W-:Y:S01]  /*0130*/  LEA R16, P0, R0, UR8, 0x2 ;  /* 0x0000000800107c11 */ /* 0x002fe2000f8010ff */
[----:B------:R-:W-:Y:S01]  /*0140*/  VIADD R19, R18, -UR7 ;  /* 0x8000000712137c36 */ /* 0x000fe20008000000 */
[----:B------:R-:W-:Y:S01]  /*0150*/  MOV R22, 0x0 ;  /* 0x0000000000167802 */ /* 0x000fe20000000f00 */
[----:B------:R-:W0:Y:S01]  /*0160*/  LDCU.64 UR4, c[0x4][0x178] ;  /* 0x01002f00ff0477ac */ /* 0x000e220008000a00 */
[----:B------:R-:W-:-:S05]  /*0170*/  LEA.HI.X R17, R0, UR9, R3, 0x2, P0 ;  /* 0x0000000900117c11 */ /* 0x000fca00080f1403 */
[----:B------:R-:W2:Y:S01]  /*0180*/  LDG.E R0, desc[UR36][R16.64] ;  /* 0x0000002410007981 */ /* 0x000ea2000c1e1900 */
[----:B------:R1:W3:Y:S01]  /*0190*/  LDC.64 R10, c[0x4][R22] ;  /* 0x01000000160a7b82 */ /* 0x0002e20000000a00 */
[----:B------:R-:W-:Y:S01]  /*01a0*/  MOV R6, R18 ;  /* 0x0000001200067202 */ /* 0x000fe20000000f00 */
[----:B------:R-:W-:Y:S02]  /*01b0*/  IMAD.MOV.U32 R7, RZ, RZ, R2 ;  /* 0x000000ffff077224 */ /* 0x000fe400078e0002 */
[----:B0-----:R-:W-:Y:S02]  /*01c0*/  IMAD.U32 R4, RZ, RZ, UR4 ;  /* 0x00000004ff047e24 */ /* 0x001fe4000f8e00ff */
[----:B------:R-:W-:Y:S01]  /*01d0*/  IMAD.U32 R5, RZ, RZ, UR5 ;  /* 0x00000005ff057e24 */ /* 0x000fe2000f8e00ff */
[----:B--2---:R-:W0:Y:S02]  /*01e0*/  F2F.F64.F32 R8, R0 ;  /* 0x0000000000087310 */ /* 0x004e240000201800 */
[----:B0--3--:R1:W-:Y:S04]  /*01f0*/  STL.64 [R19], R8 ;  /* 0x0000000813007387 */ /* 0x0093e80000100a00 */
[----:B------:R-:W-:-:S07]  /*0200*/  LEPC R20, `(.L_x_1) ;  /* 0x000000001014794e */ /* 0x000fce0000000000 */
[----:B-1----:R-:W-:Y:S05]  /*0210*/  CALL.ABS.NOINC R10 ;  /* 0x000000000a007343 */ /* 0x002fea0003c00000 */
.L_x_1:
[----:B------:R-:W2:Y:S01]  /*0220*/  LDG.E R16, desc[UR36][R16.64+0x400] ;  /* 0x0004002410107981 */ /* 0x000ea2000c1e1900 */
[----:B------:R-:W0:Y:S01]  /*0230*/  LDC.64 R22, c[0x4][R22] ;  /* 0x0100000016167b82 */ /* 0x000e220000000a00 */
[----:B------:R-:W1:Y:S01]  /*0240*/  LDCU.64 UR4, c[0x4][0x178] ;  /* 0x01002f00ff0477ac */ /* 0x000e620008000a00 */
[----:B------:R-:W-:Y:S01]  /*0250*/  IMAD.MOV.U32 R6, RZ, RZ, R18 ;  /* 0x000000ffff067224 */ /* 0x000fe200078e0012 */
[----:B------:R-:W-:Y:S01]  /*0260*/  MOV R7, R2 ;  /* 0x0000000200077202 */ /* 0x000fe20000000f00 */
[----:B-1----:R-:W-:Y:S02]  /*0270*/  IMAD.U32 R4, RZ, RZ, UR4 ;  /* 0x00000004ff047e24 */ /* 0x002fe4000f8e00ff */
[----:B------:R-:W-:Y:S01]  /*0280*/  IMAD.U32 R5, RZ, RZ, UR5 ;  /* 0x00000005ff057e24 */ /* 0x000fe2000f8e00ff */
[----:B--2---:R-:W1:Y:S02]  /*0290*/  F2F.F64.F32 R8, R16 ;  /* 0x0000001000087310 */ /* 0x004e640000201800 */
[----:B01----:R1:W-:Y:S04]  /*02a0*/  STL.64 [R19], R8 ;  /* 0x0000000813007387 */ /* 0x0033e80000100a00 */
[----:B------:R-:W-:-:S07]  /*02b0*/  LEPC R20, `(.L_x_2) ;  /* 0x000000001014794e */ /* 0x000fce0000000000 */
[----:B-1----:R-:W-:Y:S05]  /*02c0*/  CALL.ABS.NOINC R22 ;  /* 0x0000000016007343 */ /* 0x002fea0003c00000 */
.L_x_2:
[----:B------:R-:W-:Y:S05]  /*02d0*/  EXIT ;  /* 0x000000000000794d */ /* 0x000fea0003800000 */
.L_x_0:
[----:B------:R-:W0:Y:S01]  /*02e0*/  S2R R19, SR_TID.X ;  /* 0x0000000000137919 */ /* 0x000e220000002100 */
[----:B------:R-:W-:Y:S01]  /*02f0*/  USHF.R.S32.HI UR39, URZ, 0x1f, UR38 ;  /* 0x0000001fff277899 */ /* 0x000fe20008011426 */
[----:B------:R-:W-:Y:S01]  /*0300*/  BSSY.RECONVERGENT B6, `(.L_x_3) ;  /* 0x0000016000067945 */ /* 0x000fe20003800200 */
[----:B------:R-:W1:Y:S04]  /*0310*/  LDCU.64 UR6, c[0x0][0x388] ;  /* 0x00007100ff0677ac */ /* 0x000e680008000a00 */
[----:B------:R-:W-:Y:S01]  /*0320*/  IMAD.U32 R4, RZ, RZ, UR39 ;  /* 0x00000027ff047e24 */ /* 0x000fe2000f8e00ff */
[C---:B0-----:R-:W-:Y:S02]  /*0330*/  ISETP.LT.U32.AND P0, PT, R19.reuse, UR38, PT ;  /* 0x0000002613007c0c */ /* 0x041fe4000bf01070 */
[----:B------:R-:W-:-:S02]  /*0340*/  IADD3 R0, P1, PT, R19, UR4, RZ ;  /* 0x0000000413007c10 */ /* 0x000fc4000ff3e0ff */
[----:B------:R-:W-:-:S03]  /*0350*/  ISETP.GT.AND.EX P0, PT, R4, RZ, PT, P0 ;  /* 0x000000ff0400720c */ /* 0x000fc60003f04300 */
[----:B------:R-:W-:Y:S01]  /*0360*/  IMAD.X R3, RZ, RZ, UR5, P1 ;  /* 0x00000005ff037e24 */ /* 0x000fe200088e06ff */
[----:B-1----:R-:W-:-:S04]  /*0370*/  LEA R16, P1, R0, UR6, 0x2 ;  /* 0x0000000600107c11 */ /* 0x002fc8000f8210ff */
[----:B------:R-:W-:-:S05]  /*0380*/  LEA.HI.X R17, R0, UR7, R3, 0x2, P1 ;  /* 0x0000000700117c11 */ /* 0x000fca00088f1403 */
[----:B------:R-:W-:Y:S05]  /*0390*/  @!P0 BRA `(.L_x_4) ;  /* 0x0000000000308947 */ /* 0x000fea0003800000 */
[----:B------:R-:W2:Y:S01]  /*03a0*/  LDG.E R0, desc[UR36][R16.64] ;  /* 0x0000002410007981 */ /* 0x000ea2000c1e1900 */
[----:B------:R-:W-:Y:S01]  /*03b0*/  MOV R3, 0x0 ;  /* 0x0000000000037802 */ /* 0x000fe20000000f00 */
[----:B------:R-:W0:Y:S01]  /*03c0*/  LDCU.64 UR4, c[0x4][0x178] ;  /* 0x01002f00ff0477ac */ /* 0x000e220008000a00 */
[----:B------:R-:W-:Y:S01]  /*03d0*/  MOV R6, R18 ;  /* 0x0000001200067202 */ /* 0x000fe20000000f00 */
[----:B------:R-:W-:Y:S01]  /*03e0*/  IMAD.MOV.U32 R7, RZ, RZ, R2 ;  /* 0x000000ffff077224 */ /* 0x000fe200078e0002 */
[----:B------:R1:W3:Y:S01]  /*03f0*/  LDC.64 R10, c[0x4][R3] ;  /* 0x01000000030a7b82 */ /* 0x0002e20000000a00 */
[----:B0-----:R-:W-:Y:S02]  /*0400*/  IMAD.U32 R4, RZ, RZ, UR4 ;  /* 0x00000004ff047e24 */ /* 0x001fe4000f8e00ff */
[----:B------:R-:W-:Y:S01]  /*0410*/  IMAD.U32 R5, RZ, RZ, UR5 ;  /* 0x00000005ff057e24 */ /* 0x000fe2000f8e00ff */
[----:B--2---:R-:W0:Y:S02]  /*0420*/  F2F.F64.F32 R8, R0 ;  /* 0x0000000000087310 */ /* 0x004e240000201800 */
[----:B0--3--:R1:W-:Y:S04]  /*0430*/  STL.64 [R1], R8 ;  /* 0x0000000801007387 */ /* 0x0093e80000100a00 */
[----:B------:R-:W-:-:S07]  /*0440*/  LEPC R20, `(.L_x_4) ;  /* 0x000000001014794e */ /* 0x000fce0000000000 */
[----:B-1----:R-:W-:Y:S05]  /*0450*/  CALL.ABS.NOINC R10 ;  /* 0x000000000a007343 */ /* 0x002fea0003c00000 */
.L_x_4:
[----:B------:R-:W-:Y:S05]  /*0460*/  BSYNC.RECONVERGENT B6 ;  /* 0x0000000000067941 */ /* 0x000fea0003800200 */
.L_x_3:
[----:B------:R-:W-:Y:S02]  /*0470*/  VIADD R19, R19, 0x100 ;  /* 0x0000010013137836 */ /* 0x000fe40000000000 */
[----:B------:R-:W-:-:S03]  /*0480*/  IMAD.U32 R0, RZ, RZ, UR39 ;  /* 0x00000027ff007e24 */ /* 0x000fc6000f8e00ff */
[----:B------:R-:W-:-:S04]  /*0490*/  ISETP.LT.U32.AND P0, PT, R19, UR38, PT ;  /* 0x0000002613007c0c */ /* 0x000fc8000bf01070 */
[----:B------:R-:W-:-:S13]  /*04a0*/  ISETP.GT.AND.EX P0, PT, R0, RZ, PT, P0 ;  /* 0x000000ff0000720c */ /* 0x000fda0003f04300 */
[----:B------:R-:W-:Y:S05]  /*04b0*/  @!P0 EXIT ;  /* 0x000000000000894d */ /* 0x000fea0003800000 */
[----:B------:R-:W2:Y:S01]  /*04c0*/  LDG.E R16, desc[UR36][R16.64+0x400] ;  /* 0x0004002410107981 */ /* 0x000ea2000c1e1900 */
[----:B------:R-:W-:Y:S01]  /*04d0*/  MOV R0, 0x0 ;  /* 0x0000000000007802 */ /* 0x000fe20000000f00 */
[----:B------:R-:W0:Y:S01]  /*04e0*/  LDCU.64 UR4, c[0x4][0x178] ;  /* 0x01002f00ff0477ac */ /* 0x000e220008000a00 */
[----:B------:R-:W-:Y:S02]  /*04f0*/  IMAD.MOV.U32 R6, RZ, RZ, R18 ;  /* 0x000000ffff067224 */ /* 0x000fe400078e0012 */
[----:B------:R1:W3:Y:S01]  /*0500*/  LDC.64 R10, c[0x4][R0] ;  /* 0x01000000000a7b82 */ /* 0x0002e20000000a00 */
[----:B------:R-:W-:Y:S02]  /*0510*/  IMAD.MOV.U32 R7, RZ, RZ, R2 ;  /* 0x000000ffff077224 */ /* 0x000fe400078e0002 */
[----:B0-----:R-:W-:Y:S01]  /*0520*/  IMAD.U32 R4, RZ, RZ, UR4 ;  /* 0x00000004ff047e24 */ /* 0x001fe2000f8e00ff */
[----:B------:R-:W-:Y:S01]  /*0530*/  MOV R5, UR5 ;  /* 0x0000000500057c02 */ /* 0x000fe20008000f00 */
[----:B--2---:R-:W0:Y:S02]  /*0540*/  F2F.F64.F32 R8, R16 ;  /* 0x0000001000087310 */ /* 0x004e240000201800 */
[----:B0--3--:R1:W-:Y:S04]  /*0550*/  STL.64 [R1], R8 ;  /* 0x0000000801007387 */ /* 0x0093e80000100a00 */
[----:B------:R-:W-:-:S07]  /*0560*/  LEPC R20, `(.L_x_5) ;  /* 0x000000001014794e */ /* 0x000fce0000000000 */
[----:B-1----:R-:W-:Y:S05]  /*0570*/  CALL.ABS.NOINC R10 ;  /* 0x000000000a007343 */ /* 0x002fea0003c00000 */
.L_x_5:
[----:B------:R-:W-:Y:S05]  /*0580*/  EXIT ;  /* 0x000000000000794d */ /* 0x000fea0003800000 */
.L_x_6:
[----:B------:R-:W-:-:S00]  /*0590*/  BRA `(.L_x_6) ;  /* 0xfffffffc00fc7947 */ /* 0x000fc0000383ffff */
[----:B------:R-:W-:-:S00]  /*05a0*/  NOP ;  /* 0x0000000000007918 */ /* 0x000fc00000000000 */
        /* <DEDUP_REMOVED lines=13> */
.L_x_15:


//--------------------- .text._ZN3cub18CUB_300001_SM_10006detail8for_each13static_kernelINS2_12policy_hub_t12policy_500_tElNS2_12op_wrapper_tIlN32_GLOBAL__N__dda5c0d1_4_k_cu_main14printf_functorIiEEN6thrust24THRUST_300001_SM_1000_NS6detail15normal_iteratorINSB_10device_ptrIiEEEEEEEEvT0_T1_ --------------------------
	.section	.text._ZN3cub18CUB_300001_SM_10006detail8for_each13static_kernelINS2_12policy_hub_t12policy_500_tElNS2_12op_wrapper_tIlN32_GLOBAL__N__dda5c0d1_4_k_cu_main14printf_functorIiEEN6thrust24THRUST_300001_SM_1000_NS6detail15normal_iteratorINSB_10device_ptrIiEEEEEEEEvT0_T1_,"ax",@progbits
	.align	128
.text._ZN3cub18CUB_300001_SM_10006detail8for_each13static_kernelINS2_12policy_hub_t12policy_500_tElNS2_12op_wrapper_tIlN32_GLOBAL__N__dda5c0d1_4_k_cu_main14printf_functorIiEEN6thrust24THRUST_300001_SM_1000_NS6detail15normal_iteratorINSB_10device_ptrIiEEEEEEEEvT0_T1_:
        .type           _ZN3cub18CUB_300001_SM_10006detail8for_each13static_kernelINS2_12policy_hub_t12policy_500_tElNS2_12op_wrapper_tIlN32_GLOBAL__N__dda5c0d1_4_k_cu_main14printf_functorIiEEN6thrust24THRUST_300001_SM_1000_NS6detail15normal_iteratorINSB_10device_ptrIiEEEEEEEEvT0_T1_,@function
        .size           _ZN3cub18CUB_300001_SM_10006detail8for_each13static_kernelINS2_12policy_hub_t12policy_500_tElNS2_12op_wrapper_tIlN32_GLOBAL__N__dda5c0d1_4_k_cu_main14printf_functorIiEEN6thrust24THRUST_300001_SM_1000_NS6detail15normal_iteratorINSB_10device_ptrIiEEEEEEEEvT0_T1_,(.L_x_16 - _ZN3cub18CUB_300001_SM_10006detail8for_each13static_kernelINS2_12policy_hub_t12policy_500_tElNS2_12op_wrapper_tIlN32_GLOBAL__N__dda5c0d1_4_k_cu_main14printf_functorIiEEN6thrust24THRUST_300001_SM_1000_NS6detail15normal_iteratorINSB_10device_ptrIiEEEEEEEEvT0_T1_)
        .other          _ZN3cub18CUB_300001_SM_10006detail8for_each13static_kernelINS2_12policy_hub_t12policy_500_tElNS2_12op_wrapper_tIlN32_GLOBAL__N__dda5c0d1_4_k_cu_main14printf_functorIiEEN6thrust24THRUST_300001_SM_1000_NS6detail15normal_iteratorINSB_10device_ptrIiEEEEEEEEvT0_T1_,@"STO_CUDA_ENTRY STV_DEFAULT"
_ZN3cub18CUB_300001_SM_10006detail8for_each13static_kernelINS2_12policy_hub_t12policy_500_tElNS2_12op_wrapper_tIlN32_GLOBAL__N__dda5c0d1_4_k_cu_main14printf_functorIiEEN6thrust24THRUST_300001_SM_1000_NS6detail15normal_iteratorINSB_10device_ptrIiEEEEEEEEvT0_T1_:
        /* <DEDUP_REMOVED lines=19> */
[C---:B-1----:R-:W-:Y:S01]  /*0130*/  LEA R16, P0, R0.reuse, UR6, 0x2 ;  /* 0x0000000600107c11 */ /* 0x042fe2000f8010ff */
[----:B------:R-:W0:Y:S03]  /*0140*/  LDCU.64 UR4, c[0x4][0x170] ;  /* 0x01002e00ff0477ac */ /* 0x000e260008000a00 */
[----:B------:R-:W-:-:S05]  /*0150*/  LEA.HI.X R17, R0, UR7, R3, 0x2, P0 ;  /* 0x0000000700117c11 */ /* 0x000fca00080f1403 */
[----:B------:R-:W2:Y:S01]  /*0160*/  LDG.E R0, desc[UR36][R16.64] ;  /* 0x0000002410007981 */ /* 0x000ea2000c1e1900 */
[----:B------:R-:W-:Y:S02]  /*0170*/  MOV R19, 0x0 ;  /* 0x0000000000137802 */ /* 0x000fe40000000f00 */
[----:B------:R-:W-:Y:S02]  /*0180*/  IADD3 R18, P0, PT, R18, 0x8, RZ ;  /* 0x0000000812127810 */ /* 0x000fe40007f1e0ff */
[----:B------:R1:W3:Y:S02]  /*0190*/  LDC.64 R8, c[0x4][R19] ;  /* 0x0100000013087b82 */ /* 0x0002e40000000a00 */
[----:B------:R-:W-:Y:S01]  /*01a0*/  MOV R6, R18 ;  /* 0x0000001200067202 */ /* 0x000fe20000000f00 */
[----:B------:R-:W-:Y:S02]  /*01b0*/  IMAD.X R2, RZ, RZ, R2, P0 ;  /* 0x000000ffff027224 */ /* 0x000fe400000e0602 */
[----:B0-----:R-:W-:-:S02]  /*01c0*/  IMAD.U32 R4, RZ, RZ, UR4 ;  /* 0x00000004ff047e24 */ /* 0x001fc4000f8e00ff */
[----:B------:R-:W-:Y:S02]  /*01d0*/  IMAD.U32 R5, RZ, RZ, UR5 ;  /* 0x00000005ff057e24 */ /* 0x000fe4000f8e00ff */
[----:B------:R-:W-:Y:S01]  /*01e0*/  IMAD.MOV.U32 R7, RZ, RZ, R2 ;  /* 0x000000ffff077224 */ /* 0x000fe200078e0002 */
[----:B--23--:R1:W-:Y:S06]  /*01f0*/  STL [R1+0x8], R0 ;  /* 0x0000080001007387 */ /* 0x00c3ec0000100800 */
[----:B------:R-:W-:-:S07]  /*0200*/  LEPC R20, `(.L_x_8) ;  /* 0x000000001014794e */ /* 0x000fce0000000000 */
[----:B-1----:R-:W-:Y:S05]  /*0210*/  CALL.ABS.NOINC R8 ;  /* 0x0000000008007343 */ /* 0x002fea0003c00000 */
.L_x_8:
[----:B------:R-:W2:Y:S01]  /*0220*/  LDG.E R16, desc[UR36][R16.64+0x400] ;  /* 0x0004002410107981 */ /* 0x000ea2000c1e1900 */
[----:B------:R0:W1:Y:S01]  /*0230*/  LDC.64 R8, c[0x4][R19] ;  /* 0x0100000013087b82 */ /* 0x0000620000000a00 */
[----:B------:R-:W3:Y:S01]  /*0240*/  LDCU.64 UR4, c[0x4][0x170] ;  /* 0x01002e00ff0477ac */ /* 0x000ee20008000a00 */
[----:B------:R-:W-:Y:S01]  /*0250*/  IMAD.MOV.U32 R6, RZ, RZ, R18 ;  /* 0x000000ffff067224 */ /* 0x000fe200078e0012 */
[----:B------:R-:W-:Y:S01]  /*0260*/  MOV R7, R2 ;  /* 0x0000000200077202 */ /* 0x000fe20000000f00 */
[----:B---3--:R-:W-:Y:S02]  /*0270*/  IMAD.U32 R4, RZ, RZ, UR4 ;  /* 0x00000004ff047e24 */ /* 0x008fe4000f8e00ff */
[----:B------:R-:W-:Y:S01]  /*0280*/  IMAD.U32 R5, RZ, RZ, UR5 ;  /* 0x00000005ff057e24 */ /* 0x000fe2000f8e00ff */
[----:B-12---:R0:W-:Y:S06]  /*0290*/  STL [R1+0x8], R16 ;  /* 0x0000081001007387 */ /* 0x0061ec0000100800 */
[----:B------:R-:W-:-:S07]  /*02a0*/  LEPC R20, `(.L_x_9) ;  /* 0x000000001014794e */ /* 0x000fce0000000000 */
[----:B0-----:R-:W-:Y:S05]  /*02b0*/  CALL.ABS.NOINC R8 ;  /* 0x0000000008007343 */ /* 0x001fea0003c00000 */
.L_x_9:
[----:B------:R-:W-:Y:S05]  /*02c0*/  EXIT ;  /* 0x000000000000794d */ /* 0x000fea0003800000 */
.L_x_7:
        /* <DEDUP_REMOVED lines=20> */
[----:B--23--:R1:W-:Y:S06]  /*0410*/  STL [R1], R0 ;  /* 0x0000000001007387 */ /* 0x00c3ec0000100800 */
[----:B------:R-:W-:-:S07]  /*0420*/  LEPC R20, `(.L_x_11) ;  /* 0x000000001014794e */ /* 0x000fce0000000000 */
[----:B-1----:R-:W-:Y:S05]  /*0430*/  CALL.ABS.NOINC R8 ;  /* 0x0000000008007343 */ /* 0x002fea0003c00000 */
.L_x_11:
[----:B------:R-:W-:Y:S05]  /*0440*/  BSYNC.RECONVERGENT B6 ;  /* 0x0000000000067941 */ /* 0x000fea0003800200 */
.L_x_10:
        /* <DEDUP_REMOVED lines=13> */
[----:B--23--:R1:W-:Y:S06]  /*0520*/  STL [R1], R16 ;  /* 0x0000001001007387 */ /* 0x00c3ec0000100800 */
[----:B------:R-:W-:-:S07]  /*0530*/  LEPC R20, `(.L_x_12) ;  /* 0x000000001014794e */ /* 0x000fce0000000000 */
[----:B-1----:R-:W-:Y:S05]  /*0540*/  CALL.ABS.NOINC R8 ;  /* 0x0000000008007343 */ /* 0x002fea0003c00000 */
.L_x_12:
[----:B------:R-:W-:Y:S05]  /*0550*/  EXIT ;  /* 0x000000000000794d */ /* 0x000fea0003800000 */
.L_x_13:
        /* <DEDUP_REMOVED lines=10> */
.L_x_16:


//--------------------- .text._ZN3cub18CUB_300001_SM_10006detail11EmptyKernelIvEEvv --------------------------
	.section	.text._ZN3cub18CUB_300001_SM_10006detail11EmptyKernelIvEEvv,"ax",@progbits
	.align	128
        .global         _ZN3cub18CUB_300001_SM_10006detail11EmptyKernelIvEEvv
        .type           _ZN3cub18CUB_300001_SM_10006detail11EmptyKernelIvEEvv,@function
        .size           _ZN3cub18CUB_300001_SM_10006detail11EmptyKernelIvEEvv,(.L_x_17 - _ZN3cub18CUB_300001_SM_10006detail11EmptyKernelIvEEvv)
        .other          _ZN3cub18CUB_300001_SM_10006detail11EmptyKernelIvEEvv,@"STO_CUDA_ENTRY STV_DEFAULT"
_ZN3cub18CUB_300001_SM_10006detail11EmptyKernelIvEEvv:
.text._ZN3cub18CUB_300001_SM_10006detail11EmptyKernelIvEEvv:
[----:B------:R-:W-:Y:S01]  /*0000*/  LDC R1, c[0x0][0x37c] ;  /* 0x0000df00ff017b82 */ /* 0x000fe20000000800 */
[----:B------:R-:W-:Y:S05]  /*0010*/  EXIT ;  /* 0x000000000000794d */ /* 0x000fea0003800000 */
.L_x_14:
        /* <DEDUP_REMOVED lines=14> */
.L_x_17:


//--------------------- .nv.global.init           --------------------------
	.section	.nv.global.init,"aw",@progbits
.nv.global.init:
	.type		$str,@object
	.size		$str,($str$1 - $str)
$str:
        /*0000*/ 	.byte	0x25, 0x64, 0x0a, 0x00
	.type		$str$1,@object
	.size		$str$1,(.L_46 - $str$1)
$str$1:
        /*0004*/ 	.byte	0x25, 0x66, 0x0a, 0x00
.L_46:


//--------------------- .nv.shared.reserved.0     --------------------------
	.section	.nv.shared.reserved.0,"aw",@nobits
	.weak		__nv_reservedSMEM_offset_0_alias
	.size		__nv_reservedSMEM_offset_0_alias, 0, 64
	.other		__nv_reservedSMEM_offset_0_alias,@"STO_CUDA_RESERVED_SHARED STV_DEFAULT"
__nv_reservedSMEM_offset_0_alias:
	.zero		0
	.zero		64


//--------------------- .nv.global                --------------------------
	.section	.nv.global,"aw",@nobits
.nv.global:
	.type		_ZN30_INTERNAL_dda5c0d1_4_k_cu_main6thrust24THRUST_300001_SM_1000_NS12placeholders2_8E,@object
	.size		_ZN30_INTERNAL_dda5c0d1_4_k_cu_main6thrust24THRUST_300001_SM_1000_NS12placeholders2_8E,(_ZN30_INTERNAL_dda5c0d1_4_k_cu_main4cuda3std3__432_GLOBAL__N__dda5c0d1_4_k_cu_main6ignoreE - _ZN30_INTERNAL_dda5c0d1_4_k_cu_main6thrust24THRUST_300001_SM_1000_NS12placeholders2_8E)
_ZN30_INTERNAL_dda5c0d1_4_k_cu_main6thrust24THRUST_300001_SM_1000_NS12placeholders2_8E:
	.zero		1
	.type		_ZN30_INTERNAL_dda5c0d1_4_k_cu_main4cuda3std3__432_GLOBAL__N__dda5c0d1_4_k_cu_main6ignoreE,@object
	.size		_ZN30_INTERNAL_dda5c0d1_4_k_cu_main4cuda3std3__432_GLOBAL__N__dda5c0d1_4_k_cu_main6ignoreE,(_ZN30_INTERNAL_dda5c0d1_4_k_cu_main4cuda3std6ranges3__45__cpo4dataE - _ZN30_INTERNAL_dda5c0d1_4_k_cu_main4cuda3std3__432_GLOBAL__N__dda5c0d1_4_k_cu_main6ignoreE)
_ZN30_INTERNAL_dda5c0d1_4_k_cu_main4cuda3std3__432_GLOBAL__N__dda5c0d1_4_k_cu_main6ignoreE:
	.zero		1
	.type		_ZN30_INTERNAL_dda5c0d1_4_k_cu_main4cuda3std6ranges3__45__cpo4dataE,@object
	.size		_ZN30_INTERNAL_dda5c0d1_4_k_cu_main4cuda3std6ranges3__45__cpo4dataE,(_ZN30_INTERNAL_dda5c0d1_4_k_cu_main6thrust24THRUST_300001_SM_1000_NS6system3cpp3parE - _ZN30_INTERNAL_dda5c0d1_4_k_cu_main4cuda3std6ranges3__45__cpo4dataE)
_ZN30_INTERNAL_dda5c0d1_4_k_cu_main4cuda3std6ranges3__45__cpo4dataE:
	.zero		1
	.type		_ZN30_INTERNAL_dda5c0d1_4_k_cu_main6thrust24THRUST_300001_SM_1000_NS6system3cpp3parE,@object
	.size		_ZN30_INTERNAL_dda5c0d1_4_k_cu_main6thrust24THRUST_300001_SM_1000_NS6system3cpp3parE,(_ZN30_INTERNAL_dda5c0d1_4_k_cu_main4cuda3std3__45__cpo5beginE - _ZN30_INTERNAL_dda5c0d1_4_k_cu_main6thrust24THRUST_300001_SM_1000_NS6system3cpp3parE)
_ZN30_INTERNAL_dda5c0d1_4_k_cu_main6thrust24THRUST_300001_SM_1000_NS6system3cpp3parE:
	.zero		1
	.type		_ZN30_INTERNAL_dda5c0d1_4_k_cu_main4cuda3std3__45__cpo5beginE,@object
	.size		_ZN30_INTERNAL_dda5c0d1_4_k_cu_main4cuda3std3__45__cpo5beginE,(_ZN30_INTERNAL_dda5c0d1_4_k_cu_main4cuda3std6ranges3__45__cpo5beginE - _ZN30_INTERNAL_dda5c0d1_4_k_cu_main4cuda3std3__45__cpo5beginE)
_ZN30_INTERNAL_dda5c0d1_4_k_cu_main4cuda3std3__45__cpo5beginE:
	.zero		1
	.type		_ZN30_INTERNAL_dda5c0d1_4_k_cu_main4cuda3std6ranges3__45__cpo5beginE,@object
	.size		_ZN30_INTERNAL_dda5c0d1_4_k_cu_main4cuda3std6ranges3__45__cpo5beginE,(_ZN30_INTERNAL_dda5c0d1_4_k_cu_main6thrust24THRUST_300001_SM_1000_NS6deviceE - _ZN30_INTERNAL_dda5c0d1_4_k_cu_main4cuda3std6ranges3__45__cpo5beginE)
_ZN30_INTERNAL_dda5c0d1_4_k_cu_main4cuda3std6ranges3__45__cpo5beginE:
	.zero		1
	.type		_ZN30_INTERNAL_dda5c0d1_4_k_cu_main6thrust24THRUST_300001_SM_1000_NS6deviceE,@object
	.size		_ZN30_INTERNAL_dda5c0d1_4_k_cu_main6thrust24THRUST_300001_SM_1000_NS6deviceE,(_ZN30_INTERNAL_dda5c0d1_4_k_cu_main4cuda3std3__47nulloptE - _ZN30_INTERNAL_dda5c0d1_4_k_cu_main6thrust24THRUST_300001_SM_1000_NS6deviceE)
_ZN30_INTERNAL_dda5c0d1_4_k_cu_main6thrust24THRUST_300001_SM_1000_NS6deviceE:
	.zero		1
	.type		_ZN30_INTERNAL_dda5c0d1_4_k_cu_main4cuda3std3__47nulloptE,@object
	.size		_ZN30_INTERNAL_dda5c0d1_4_k_cu_main4cuda3std3__47nulloptE,(_ZN30_INTERNAL_dda5c0d1_4_k_cu_main4cuda3std6ranges3__45__cpo8distanceE - _ZN30_INTERNAL_dda5c0d1_4_k_cu_main4cuda3std3__47nulloptE)
_ZN30_INTERNAL_dda5c0d1_4_k_cu_main4cuda3std3__47nulloptE:
	.zero		1
	.type		_ZN30_INTERNAL_dda5c0d1_4_k_cu_main4cuda3std6ranges3__45__cpo8distanceE,@object
	.size		_ZN30_INTERNAL_dda5c0d1_4_k_cu_main4cuda3std6ranges3__45__cpo8distanceE,(_ZN30_INTERNAL_dda5c0d1_4_k_cu_main6thrust24THRUST_300001_SM_1000_NS12placeholders2_4E - _ZN30_INTERNAL_dda5c0d1_4_k_cu_main4cuda3std6ranges3__45__cpo8distanceE)
_ZN30_INTERNAL_dda5c0d1_4_k_cu_main4cuda3std6ranges3__45__cpo8distanceE:
	.zero		1
	.type		_ZN30_INTERNAL_dda5c0d1_4_k_cu_main6thrust24THRUST_300001_SM_1000_NS12placeholders2_4E,@object
	.size		_ZN30_INTERNAL_dda5c0d1_4_k_cu_main6thrust24THRUST_300001_SM_1000_NS12placeholders2_4E,(_ZN30_INTERNAL_dda5c0d1_4_k_cu_main4cuda3std3__45__cpo6rbeginE - _ZN30_INTERNAL_dda5c0d1_4_k_cu_main6thrust24THRUST_300001_SM_1000_NS12placeholders2_4E)
_ZN30_INTERNAL_dda5c0d1_4_k_cu_main6thrust24THRUST_300001_SM_1000_NS12placeholders2_4E:
	.zero		1
	.type		_ZN30_INTERNAL_dda5c0d1_4_k_cu_main4cuda3std3__45__cpo6rbeginE,@object
	.size		_ZN30_INTERNAL_dda5c0d1_4_k_cu_main4cuda3std3__45__cpo6rbeginE,(_ZN30_INTERNAL_dda5c0d1_4_k_cu_main4cuda3std6ranges3__45__cpo7advanceE - _ZN30_INTERNAL_dda5c0d1_4_k_cu_main4cuda3std3__45__cpo6rbeginE)
_ZN30_INTERNAL_dda5c0d1_4_k_cu_main4cuda3std3__45__cpo6rbeginE:
	.zero		1
	.type		_ZN30_INTERNAL_dda5c0d1_4_k_cu_main4cuda3std6ranges3__45__cpo7advanceE,@object
	.size		_ZN30_INTERNAL_dda5c0d1_4_k_cu_main4cuda3std6ranges3__45__cpo7advanceE,(_ZN30_INTERNAL_dda5c0d1_4_k_cu_main6thrust24THRUST_300001_SM_1000_NS12placeholders3_10E - _ZN30_INTERNAL_dda5c0d1_4_k_cu_main4cuda3std6ranges3__45__cpo7advanceE)
_ZN30_INTERNAL_dda5c0d1_4_k_cu_main4cuda3std6ranges3__45__cpo7advanceE:
	.zero		1
	.type		_ZN30_INTERNAL_dda5c0d1_4_k_cu_main6thrust24THRUST_300001_SM_1000_NS12placeholders3_10E,@object
	.size		_ZN30_INTERNAL_dda5c0d1_4_k_cu_main6thrust24THRUST_300001_SM_1000_NS12placeholders3_10E,(_ZN30_INTERNAL_dda5c0d1_4_k_cu_main4cuda3std3__48in_placeE - _ZN30_INTERNAL_dda5c0d1_4_k_cu_main6thrust24THRUST_300001_SM_1000_NS12placeholders3_10E)
_ZN30_INTERNAL_dda5c0d1_4_k_cu_main6thrust24THRUST_300001_SM_1000_NS12placeholders3_10E:
	.zero		1
	.type		_ZN30_INTERNAL_dda5c0d1_4_k_cu_main4cuda3std3__48in_placeE,@object
	.size		_ZN30_INTERNAL_dda5c0d1_4_k_cu_main4cuda3std3__48in_placeE,(_ZN30_INTERNAL_dda5c0d1_4_k_cu_main4cuda3std6ranges3__45__cpo4sizeE - _ZN30_INTERNAL_dda5c0d1_4_k_cu_main4cuda3std3__48in_placeE)
_ZN30_INTERNAL_dda5c0d1_4_k_cu_main4cuda3std3__48in_placeE:
	.zero		1
	.type		_ZN30_INTERNAL_dda5c0d1_4_k_cu_main4cuda3std6ranges3__45__cpo4sizeE,@object
	.size		_ZN30_INTERNAL_dda5c0d1_4_k_cu_main4cuda3std6ranges3__45__cpo4sizeE,(_ZN30_INTERNAL_dda5c0d1_4_k_cu_main6thrust24THRUST_300001_SM_1000_NS12placeholders2_2E - _ZN30_INTERNAL_dda5c0d1_4_k_cu_main4cuda3std6ranges3__45__cpo4sizeE)
_ZN30_INTERNAL_dda5c0d1_4_k_cu_main4cuda3std6ranges3__45__cpo4sizeE:
	.zero		1
	.type		_ZN30_INTERNAL_dda5c0d1_4_k_cu_main6thrust24THRUST_300001_SM_1000_NS12placeholders2_2E,@object
	.size		_ZN30_INTERNAL_dda5c0d1_4_k_cu_main6thrust24THRUST_300001_SM_1000_NS12placeholders2_2E,(_ZN30_INTERNAL_dda5c0d1_4_k_cu_main4cuda3std3__45__cpo6cbeginE - _ZN30_INTERNAL_dda5c0d1_4_k_cu_main6thrust24THRUST_300001_SM_1000_NS12placeholders2_2E)
_ZN30_INTERNAL_dda5c0d1_4_k_cu_main6thrust24THRUST_300001_SM_1000_NS12placeholders2_2E:
	.zero		1
	.type		_ZN30_INTERNAL_dda5c0d1_4_k_cu_main4cuda3std3__45__cpo6cbeginE,@object
	.size		_ZN30_INTERNAL_dda5c0d1_4_k_cu_main4cuda3std3__45__cpo6cbeginE,(_ZN30_INTERNAL_dda5c0d1_4_k_cu_main4cuda3std6ranges3__45__cpo6cbeginE - _ZN30_INTERNAL_dda5c0d1_4_k_cu_main4cuda3std3__45__cpo6cbeginE)
_ZN30_INTERNAL_dda5c0d1_4_k_cu_main4cuda3std3__45__cpo6cbeginE:
	.zero		1
	.type		_ZN30_INTERNAL_dda5c0d1_4_k_cu_main4cuda3std6ranges3__45__cpo6cbeginE,@object
	.size		_ZN30_INTERNAL_dda5c0d1_4_k_cu_main4cuda3std6ranges3__45__cpo6cbeginE,(_ZN30_INTERNAL_dda5c0d1_4_k_cu_main6thrust24THRUST_300001_SM_1000_NS12placeholders2_6E - _ZN30_INTERNAL_dda5c0d1_4_k_cu_main4cuda3std6ranges3__45__cpo6cbeginE)
_ZN30_INTERNAL_dda5c0d1_4_k_cu_main4cuda3std6ranges3__45__cpo6cbeginE:
	.zero		1
	.type		_ZN30_INTERNAL_dda5c0d1_4_k_cu_main6thrust24THRUST_300001_SM_1000_NS12placeholders2_6E,@object
	.size		_ZN30_INTERNAL_dda5c0d1_4_k_cu_main6thrust24THRUST_300001_SM_1000_NS12placeholders2_6E,(_ZN30_INTERNAL_dda5c0d1_4_k_cu_main4cuda3std3__45__cpo7crbeginE - _ZN30_INTERNAL_dda5c0d1_4_k_cu_main6thrust24THRUST_300001_SM_1000_NS12placeholders2_6E)
_ZN30_INTERNAL_dda5c0d1_4_k_cu_main6thrust24THRUST_300001_SM_1000_NS12placeholders2_6E:
	.zero		1
	.type		_ZN30_INTERNAL_dda5c0d1_4_k_cu_main4cuda3std3__45__cpo7crbeginE,@object
	.size		_ZN30_INTERNAL_dda5c0d1_4_k_cu_main4cuda3std3__45__cpo7crbeginE,(_ZN30_INTERNAL_dda5c0d1_4_k_cu_main4cuda3std6ranges3__45__cpo4nextE - _ZN30_INTERNAL_dda5c0d1_4_k_cu_main4cuda3std3__45__cpo7crbeginE)
_ZN30_INTERNAL_dda5c0d1_4_k_cu_main4cuda3std3__45__cpo7crbeginE:
	.zero		1
	.type		_ZN30_INTERNAL_dda5c0d1_4_k_cu_main4cuda3std6ranges3__45__cpo4nextE,@object
	.size		_ZN30_INTERNAL_dda5c0d1_4_k_cu_main4cuda3std6ranges3__45__cpo4nextE,(_ZN30_INTERNAL_dda5c0d1_4_k_cu_main4cuda3std6ranges3__45__cpo4swapE - _ZN30_INTERNAL_dda5c0d1_4_k_cu_main4cuda3std6ranges3__45__cpo4nextE)
_ZN30_INTERNAL_dda5c0d1_4_k_cu_main4cuda3std6ranges3__45__cpo4nextE:
	.zero		1
	.type		_ZN30_INTERNAL_dda5c0d1_4_k_cu_main4cuda3std6ranges3__45__cpo4swapE,@object
	.size		_ZN30_INTERNAL_dda5c0d1_4_k_cu_main4cuda3std6ranges3__45__cpo4swapE,(_ZN30_INTERNAL_dda5c0d1_4_k_cu_main6thrust24THRUST_300001_SM_1000_NS8cuda_cub10par_nosyncE - _ZN30_INTERNAL_dda5c0d1_4_k_cu_main4cuda3std6ranges3__45__cpo4swapE)
_ZN30_INTERNAL_dda5c0d1_4_k_cu_main4cuda3std6ranges3__45__cpo4swapE:
	.zero		1
	.type		_ZN30_INTERNAL_dda5c0d1_4_k_cu_main6thrust24THRUST_300001_SM_1000_NS8cuda_cub10par_nosyncE,@object
	.size		_ZN30_INTERNAL_dda5c0d1_4_k_cu_main6thrust24THRUST_300001_SM_1000_NS8cuda_cub10par_nosyncE,(_ZN30_INTERNAL_dda5c0d1_4_k_cu_main6thrust24THRUST_300001_SM_1000_NS3seqE - _ZN30_INTERNAL_dda5c0d1_4_k_cu_main6thrust24THRUST_300001_SM_1000_NS8cuda_cub10par_nosyncE)
_ZN30_INTERNAL_dda5c0d1_4_k_cu_main6thrust24THRUST_300001_SM_1000_NS8cuda_cub10par_nosyncE:
	.zero		1
	.type		_ZN30_INTERNAL_dda5c0d1_4_k_cu_main6thrust24THRUST_300001_SM_1000_NS3seqE,@object
	.size		_ZN30_INTERNAL_dda5c0d1_4_k_cu_main6thrust24THRUST_300001_SM_1000_NS3seqE,(_ZN30_INTERNAL_dda5c0d1_4_k_cu_main4cuda3std3__420unreachable_sentinelE - _ZN30_INTERNAL_dda5c0d1_4_k_cu_main6thrust24THRUST_300001_SM_1000_NS3seqE)
_ZN30_INTERNAL_dda5c0d1_4_k_cu_main6thrust24THRUST_300001_SM_1000_NS3seqE:
	.zero		1
	.type		_ZN30_INTERNAL_dda5c0d1_4_k_cu_main4cuda3std3__420unreachable_sentinelE,@object
	.size		_ZN30_INTERNAL_dda5c0d1_4_k_cu_main4cuda3std3__420unreachable_sentinelE,(_ZN30_INTERNAL_dda5c0d1_4_k_cu_main4cuda3std6ranges3__45__cpo5ssizeE - _ZN30_INTERNAL_dda5c0d1_4_k_cu_main4cuda3std3__420unreachable_sentinelE)
_ZN30_INTERNAL_dda5c0d1_4_k_cu_main4cuda3std3__420unreachable_sentinelE:
	.zero		1
	.type		_ZN30_INTERNAL_dda5c0d1_4_k_cu_main4cuda3std6ranges3__45__cpo5ssizeE,@object
	.size		_ZN30_INTERNAL_dda5c0d1_4_k_cu_main4cuda3std6ranges3__45__cpo5ssizeE,(_ZN30_INTERNAL_dda5c0d1_4_k_cu_main6thrust24THRUST_300001_SM_1000_NS12placeholders2_3E - _ZN30_INTERNAL_dda5c0d1_4_k_cu_main4cuda3std6ranges3__45__cpo5ssizeE)
_ZN30_INTERNAL_dda5c0d1_4_k_cu_main4cuda3std6ranges3__45__cpo5ssizeE:
	.zero		1
	.type		_ZN30_INTERNAL_dda5c0d1_4_k_cu_main6thrust24THRUST_300001_SM_1000_NS12placeholders2_3E,@object
	.size		_ZN30_INTERNAL_dda5c0d1_4_k_cu_main6thrust24THRUST_300001_SM_1000_NS12placeholders2_3E,(_ZN30_INTERNAL_dda5c0d1_4_k_cu_main4cuda3std3__45__cpo4cendE - _ZN30_INTERNAL_dda5c0d1_4_k_cu_main6thrust24THRUST_300001_SM_1000_NS12placeholders2_3E)
_ZN30_INTERNAL_dda5c0d1_4_k_cu_main6thrust24THRUST_300001_SM_1000_NS12placeholders2_3E:
	.zero		1
	.type		_ZN30_INTERNAL_dda5c0d1_4_k_cu_main4cuda3std3__45__cpo4cendE,@object
	.size		_ZN30_INTERNAL_dda5c0d1_4_k_cu_main4cuda3std3__45__cpo4cendE,(_ZN30_INTERNAL_dda5c0d1_4_k_cu_main4cuda3std6ranges3__45__cpo4cendE - _ZN30_INTERNAL_dda5c0d1_4_k_cu_main4cuda3std3__45__cpo4cendE)
_ZN30_INTERNAL_dda5c0d1_4_k_cu_main4cuda3std3__45__cpo4cendE:
	.zero		1
	.type		_ZN30_INTERNAL_dda5c0d1_4_k_cu_main4cuda3std6ranges3__45__cpo4cendE,@object
	.size		_ZN30_INTERNAL_dda5c0d1_4_k_cu_main4cuda3std6ranges3__45__cpo4cendE,(_ZN30_INTERNAL_dda5c0d1_4_k_cu_main6thrust24THRUST_300001_SM_1000_NS12placeholders2_7E - _ZN30_INTERNAL_dda5c0d1_4_k_cu_main4cuda3std6ranges3__45__cpo4cendE)
_ZN30_INTERNAL_dda5c0d1_4_k_cu_main4cuda3std6ranges3__45__cpo4cendE:
	.zero		1
	.type		_ZN30_INTERNAL_dda5c0d1_4_k_cu_main6thrust24THRUST_300001_SM_1000_NS12placeholders2_7E,@object
	.size		_ZN30_INTERNAL_dda5c0d1_4_k_cu_main6thrust24THRUST_300001_SM_1000_NS12placeholders2_7E,(_ZN30_INTERNAL_dda5c0d1_4_k_cu_main4cuda3std3__45__cpo5crendE - _ZN30_INTERNAL_dda5c0d1_4_k_cu_main6thrust24THRUST_300001_SM_1000_NS12placeholders2_7E)
_ZN30_INTERNAL_dda5c0d1_4_k_cu_main6thrust24THRUST_300001_SM_1000_NS12placeholders2_7E:
	.zero		1
	.type		_ZN30_INTERNAL_dda5c0d1_4_k_cu_main4cuda3std3__45__cpo5crendE,@object
	.size		_ZN30_INTERNAL_dda5c0d1_4_k_cu_main4cuda3std3__45__cpo5crendE,(_ZN30_INTERNAL_dda5c0d1_4_k_cu_main4cuda3std6ranges3__45__cpo4prevE - _ZN30_INTERNAL_dda5c0d1_4_k_cu_main4cuda3std3__45__cpo5crendE)
_ZN30_INTERNAL_dda5c0d1_4_k_cu_main4cuda3std3__45__cpo5crendE:
	.zero		1
	.type		_ZN30_INTERNAL_dda5c0d1_4_k_cu_main4cuda3std6ranges3__45__cpo4prevE,@object
	.size		_ZN30_INTERNAL_dda5c0d1_4_k_cu_main4cuda3std6ranges3__45__cpo4prevE,(_ZN30_INTERNAL_dda5c0d1_4_k_cu_main4cuda3std6ranges3__45__cpo9iter_moveE - _ZN30_INTERNAL_dda5c0d1_4_k_cu_main4cuda3std6ranges3__45__cpo4prevE)
_ZN30_INTERNAL_dda5c0d1_4_k_cu_main4cuda3std6ranges3__45__cpo4prevE:
	.zero		1
	.type		_ZN30_INTERNAL_dda5c0d1_4_k_cu_main4cuda3std6ranges3__45__cpo9iter_moveE,@object
	.size		_ZN30_INTERNAL_dda5c0d1_4_k_cu_main4cuda3std6ranges3__45__cpo9iter_moveE,(_ZN30_INTERNAL_dda5c0d1_4_k_cu_main6thrust24THRUST_300001_SM_1000_NS6system6detail10sequential3seqE - _ZN30_INTERNAL_dda5c0d1_4_k_cu_main4cuda3std6ranges3__45__cpo9iter_moveE)
_ZN30_INTERNAL_dda5c0d1_4_k_cu_main4cuda3std6ranges3__45__cpo9iter_moveE:
	.zero		1
	.type		_ZN30_INTERNAL_dda5c0d1_4_k_cu_main6thrust24THRUST_300001_SM_1000_NS6system6detail10sequential3seqE,@object
	.size		_ZN30_INTERNAL_dda5c0d1_4_k_cu_main6thrust24THRUST_300001_SM_1000_NS6system6detail10sequential3seqE,(_ZN30_INTERNAL_dda5c0d1_4_k_cu_main6thrust24THRUST_300001_SM_1000_NS12placeholders2_9E - _ZN30_INTERNAL_dda5c0d1_4_k_cu_main6thrust24THRUST_300001_SM_1000_NS6system6detail10sequential3seqE)
_ZN30_INTERNAL_dda5c0d1_4_k_cu_main6thrust24THRUST_300001_SM_1000_NS6system6detail10sequential3seqE:
	.zero		1
	.type		_ZN30_INTERNAL_dda5c0d1_4_k_cu_main6thrust24THRUST_300001_SM_1000_NS12placeholders2_9E,@object
	.size		_ZN30_INTERNAL_dda5c0d1_4_k_cu_main6thrust24THRUST_300001_SM_1000_NS12placeholders2_9E,(_ZN30_INTERNAL_dda5c0d1_4_k_cu_main4cuda3std3__419piecewise_constructE - _ZN30_INTERNAL_dda5c0d1_4_k_cu_main6thrust24THRUST_300001_SM_1000_NS12placeholders2_9E)
_ZN30_INTERNAL_dda5c0d1_4_k_cu_main6thrust24THRUST_300001_SM_1000_NS12placeholders2_9E:
	.zero		1
	.type		_ZN30_INTERNAL_dda5c0d1_4_k_cu_main4cuda3std3__419piecewise_constructE,@object
	.size		_ZN30_INTERNAL_dda5c0d1_4_k_cu_main4cuda3std3__419piecewise_constructE,(_ZN30_INTERNAL_dda5c0d1_4_k_cu_main4cuda3std6ranges3__45__cpo5cdataE - _ZN30_INTERNAL_dda5c0d1_4_k_cu_main4cuda3std3__419piecewise_constructE)
_ZN30_INTERNAL_dda5c0d1_4_k_cu_main4cuda3std3__419piecewise_constructE:
	.zero		1
	.type		_ZN30_INTERNAL_dda5c0d1_4_k_cu_main4cuda3std6ranges3__45__cpo5cdataE,@object
	.size		_ZN30_INTERNAL_dda5c0d1_4_k_cu_main4cuda3std6ranges3__45__cpo5cdataE,(_ZN30_INTERNAL_dda5c0d1_4_k_cu_main6thrust24THRUST_300001_SM_1000_NS12placeholders2_1E - _ZN30_INTERNAL_dda5c0d1_4_k_cu_main4cuda3std6ranges3__45__cpo5cdataE)
_ZN30_INTERNAL_dda5c0d1_4_k_cu_main4cuda3std6ranges3__45__cpo5cdataE:
	.zero		1
	.type		_ZN30_INTERNAL_dda5c0d1_4_k_cu_main6thrust24THRUST_300001_SM_1000_NS12placeholders2_1E,@object
	.size		_ZN30_INTERNAL_dda5c0d1_4_k_cu_main6thrust24THRUST_300001_SM_1000_NS12placeholders2_1E,(_ZN30_INTERNAL_dda5c0d1_4_k_cu_main4cuda3std3__45__cpo3endE - _ZN30_INTERNAL_dda5c0d1_4_k_cu_main6thrust24THRUST_300001_SM_1000_NS12placeholders2_1E)
_ZN30_INTERNAL_dda5c0d1_4_k_cu_main6thrust24THRUST_300001_SM_1000_NS12placeholders2_1E:
	.zero		1
	.type		_ZN30_INTERNAL_dda5c0d1_4_k_cu_main4cuda3std3__45__cpo3endE,@object
	.size		_ZN30_INTERNAL_dda5c0d1_4_k_cu_main4cuda3std3__45__cpo3endE,(_ZN30_INTERNAL_dda5c0d1_4_k_cu_main4cuda3std6ranges3__45__cpo3endE - _ZN30_INTERNAL_dda5c0d1_4_k_cu_main4cuda3std3__45__cpo3endE)
_ZN30_INTERNAL_dda5c0d1_4_k_cu_main4cuda3std3__45__cpo3endE:
	.zero		1
	.type		_ZN30_INTERNAL_dda5c0d1_4_k_cu_main4cuda3std6ranges3__45__cpo3endE,@object
	.size		_ZN30_INTERNAL_dda5c0d1_4_k_cu_main4cuda3std6ranges3__45__cpo3endE,(_ZN30_INTERNAL_dda5c0d1_4_k_cu_main6thrust24THRUST_300001_SM_1000_NS12placeholders2_5E - _ZN30_INTERNAL_dda5c0d1_4_k_cu_main4cuda3std6ranges3__45__cpo3endE)
_ZN30_INTERNAL_dda5c0d1_4_k_cu_main4cuda3std6ranges3__45__cpo3endE:
	.zero		1
	.type		_ZN30_INTERNAL_dda5c0d1_4_k_cu_main6thrust24THRUST_300001_SM_1000_NS12placeholders2_5E,@object
	.size		_ZN30_INTERNAL_dda5c0d1_4_k_cu_main6thrust24THRUST_300001_SM_1000_NS12placeholders2_5E,(_ZN30_INTERNAL_dda5c0d1_4_k_cu_main4cuda3std3__45__cpo4rendE - _ZN30_INTERNAL_dda5c0d1_4_k_cu_main6thrust24THRUST_300001_SM_1000_NS12placeholders2_5E)
_ZN30_INTERNAL_dda5c0d1_4_k_cu_main6thrust24THRUST_300001_SM_1000_NS12placeholders2_5E:
	.zero		1
	.type		_ZN30_INTERNAL_dda5c0d1_4_k_cu_main4cuda3std3__45__cpo4rendE,@object
	.size		_ZN30_INTERNAL_dda5c0d1_4_k_cu_main4cuda3std3__45__cpo4rendE,(_ZN30_INTERNAL_dda5c0d1_4_k_cu_main4cuda3std6ranges3__45__cpo9iter_swapE - _ZN30_INTERNAL_dda5c0d1_4_k_cu_main4cuda3std3__45__cpo4rendE)
_ZN30_INTERNAL_dda5c0d1_4_k_cu_main4cuda3std3__45__cpo4rendE:
	.zero		1
	.type		_ZN30_INTERNAL_dda5c0d1_4_k_cu_main4cuda3std6ranges3__45__cpo9iter_swapE,@object
	.size		_ZN30_INTERNAL_dda5c0d1_4_k_cu_main4cuda3std6ranges3__45__cpo9iter_swapE,(_ZN30_INTERNAL_dda5c0d1_4_k_cu_main4cuda3std3__48unexpectE - _ZN30_INTERNAL_dda5c0d1_4_k_cu_main4cuda3std6ranges3__45__cpo9iter_swapE)
_ZN30_INTERNAL_dda5c0d1_4_k_cu_main4cuda3std6ranges3__45__cpo9iter_swapE:
	.zero		1
	.type		_ZN30_INTERNAL_dda5c0d1_4_k_cu_main4cuda3std3__48unexpectE,@object
	.size		_ZN30_INTERNAL_dda5c0d1_4_k_cu_main4cuda3std3__48unexpectE,(_ZN30_INTERNAL_dda5c0d1_4_k_cu_main6thrust24THRUST_300001_SM_1000_NS8cuda_cub3parE - _ZN30_INTERNAL_dda5c0d1_4_k_cu_main4cuda3std3__48unexpectE)
_ZN30_INTERNAL_dda5c0d1_4_k_cu_main4cuda3std3__48unexpectE:
	.zero		1
	.type		_ZN30_INTERNAL_dda5c0d1_4_k_cu_main6thrust24THRUST_300001_SM_1000_NS8cuda_cub3parE,@object
	.size		_ZN30_INTERNAL_dda5c0d1_4_k_cu_main6thrust24THRUST_300001_SM_1000_NS8cuda_cub3parE,(.L_29 - _ZN30_INTERNAL_dda5c0d1_4_k_cu_main6thrust24THRUST_300001_SM_1000_NS8cuda_cub3parE)
_ZN30_INTERNAL_dda5c0d1_4_k_cu_main6thrust24THRUST_300001_SM_1000_NS8cuda_cub3parE:
	.zero		1
.L_29:


//--------------------- .nv.constant0._ZN3cub18CUB_300001_SM_10006detail8for_each13static_kernelINS2_12policy_hub_t12policy_500_tElNS2_12op_wrapper_tIlN32_GLOBAL__N__dda5c0d1_4_k_cu_main14printf_functorIfEEN6thrust24THRUST_300001_SM_1000_NS6detail15normal_iteratorINSB_10device_ptrIfEEEEEEEEvT0_T1_ --------------------------
	.section	.nv.constant0._ZN3cub18CUB_300001_SM_10006detail8for_each13static_kernelINS2_12policy_hub_t12policy_500_tElNS2_12op_wrapper_tIlN32_GLOBAL__N__dda5c0d1_4_k_cu_main14printf_functorIfEEN6thrust24THRUST_300001_SM_1000_NS6detail15normal_iteratorINSB_10device_ptrIfEEEEEEEEvT0_T1_,"a",@progbits
	.sectionflags	@""
	.align	4
.nv.constant0._ZN3cub18CUB_300001_SM_10006detail8for_each13static_kernelINS2_12policy_hub_t12policy_500_tElNS2_12op_wrapper_tIlN32_GLOBAL__N__dda5c0d1_4_k_cu_main14printf_functorIfEEN6thrust24THRUST_300001_SM_1000_NS6detail15normal_iteratorINSB_10device_ptrIfEEEEEEEEvT0_T1_:
	.zero		920


//--------------------- .nv.constant0._ZN3cub18CUB_300001_SM_10006detail8for_each13static_kernelINS2_12policy_hub_t12policy_500_tElNS2_12op_wrapper_tIlN32_GLOBAL__N__dda5c0d1_4_k_cu_main14printf_functorIiEEN6thrust24THRUST_300001_SM_1000_NS6detail15normal_iteratorINSB_10device_ptrIiEEEEEEEEvT0_T1_ --------------------------
	.section	.nv.constant0._ZN3cub18CUB_300001_SM_10006detail8for_each13static_kernelINS2_12policy_hub_t12policy_500_tElNS2_12op_wrapper_tIlN32_GLOBAL__N__dda5c0d1_4_k_cu_main14printf_functorIiEEN6thrust24THRUST_300001_SM_1000_NS6detail15normal_iteratorINSB_10device_ptrIiEEEEEEEEvT0_T1_,"a",@progbits
	.sectionflags	@""
	.align	4
.nv.constant0._ZN3cub18CUB_300001_SM_10006detail8for_each13static_kernelINS2_12policy_hub_t12policy_500_tElNS2_12op_wrapper_tIlN32_GLOBAL__N__dda5c0d1_4_k_cu_main14printf_functorIiEEN6thrust24THRUST_300001_SM_1000_NS6detail15normal_iteratorINSB_10device_ptrIiEEEEEEEEvT0_T1_:
	.zero		920


//--------------------- .nv.constant0._ZN3cub18CUB_300001_SM_10006detail11EmptyKernelIvEEvv --------------------------
	.section	.nv.constant0._ZN3cub18CUB_300001_SM_10006detail11EmptyKernelIvEEvv,"a",@progbits
	.sectionflags	@""
	.align	4
.nv.constant0._ZN3cub18CUB_300001_SM_10006detail11EmptyKernelIvEEvv:
	.zero		896


//--------------------- SYMBOLS --------------------------

	.type		.nv.reservedSmem.offset0,@object
	.size		.nv.reservedSmem.offset0,0x4
	.type		vprintf,@function
